	.target	sm_90a

	.elftype	@"ET_EXEC"


//--------------------- .note.nv.tkinfo           --------------------------
	.section	.note.nv.tkinfo,"",@"SHT_NOTE"
	.sectionflags	@"SHF_NOTE_NV_TKINFO"
	.tkinfo
        /*0018*/ 	.word	0x00000002
        /*0030*/ 	.string	""
        /*0030*/ 	.string	"ptxas"
        /*0030*/ 	.string	"Cuda compilation tools, release 13.0, V13.0.88"
        /*0030*/ 	.string	"Build cuda_13.0.r13.0/compiler.36424714_0"
        /*0030*/ 	.string	"-arch sm_90a -m 64 "



//--------------------- .note.nv.cuinfo           --------------------------
	.section	.note.nv.cuinfo,"",@"SHT_NOTE"
	.sectionflags	@"SHF_NOTE_NV_CUINFO"
        /*0018*/ 	.short	0x0002
        /*001a*/ 	.short	0x005a
        /*001c*/ 	.short	0x0082
	.zero		2


//--------------------- .nv.info                  --------------------------
	.section	.nv.info,"",@"SHT_CUDA_INFO"
	.align	4


	//----- nvinfo : EIATTR_REGCOUNT
	.align		4
        /*0000*/ 	.byte	0x04, 0x2f
        /*0002*/ 	.short	(.L_12 - .L_11)
	.align		4
.L_11:
        /*0004*/ 	.word	index@(_ZN7cutlass13device_kernelINS_4gemm6kernel13GemmUniversalIN4cute5tupleIJiiiiEEENS1_10collective13CollectiveMmaINS1_37MainloopSm90TmaGmmaWarpSpecializedFP8ILi22ENS5_IJNS4_1CILi1EEESB_SB_EEENS1_32KernelTmaWarpSpecializedPingpongEEENS5_IJNSA_ILi64EEENSA_ILi256EEENSA_ILi32EEEEEENS_12float_e4m3_tENS5_IJlSB_lEEESJ_SK_NS4_8TiledMMAINS4_8MMA_AtomIJNS4_4SM904GMMA31MMA_64x256x32_F32E4M3E4M3_SS_TNILNSO_7ScaleInE1ELSQ_1EEEEEENS4_6LayoutISC_NS5_IJNSA_ILi0EEESU_SU_EEEEENS5_IJNS4_10UnderscoreESX_SX_EEEEENS4_13SM90_TMA_LOADENS4_14ComposedLayoutINS4_7SwizzleILi1ELi4ELi3EEENS4_18smem_ptr_flag_bitsILi8EEENST_INS5_IJNSA_ILi8EEESH_EEENS5_IJSH_SB_EEEEEEEvNS4_8identityES10_S1A_vS1B_EENS_8epilogue10collective6detail29Sm90TmaWarpSpecializedAdapterINS1E_15DefaultEpilogueISJ_SK_SK_NS1D_6thread17LinearCombinationISJ_Li1EffLNS1I_9ScaleType4KindE0ELNS_15FloatRoundStyleE2ESJ_EENS1_15EpilogueDefaultEEEEEvvEEEEvNT_6ParamsE)
        /*0008*/ 	.word	0x000000a8


	//----- nvinfo : EIATTR_FRAME_SIZE
	.align		4
.L_12:
        /*000c*/ 	.byte	0x04, 0x11
        /*000e*/ 	.short	(.L_14 - .L_13)
	.align		4
.L_13:
        /*0010*/ 	.word	index@(_ZN7cutlass13device_kernelINS_4gemm6kernel13GemmUniversalIN4cute5tupleIJiiiiEEENS1_10collective13CollectiveMmaINS1_37MainloopSm90TmaGmmaWarpSpecializedFP8ILi22ENS5_IJNS4_1CILi1EEESB_SB_EEENS1_32KernelTmaWarpSpecializedPingpongEEENS5_IJNSA_ILi64EEENSA_ILi256EEENSA_ILi32EEEEEENS_12float_e4m3_tENS5_IJlSB_lEEESJ_SK_NS4_8TiledMMAINS4_8MMA_AtomIJNS4_4SM904GMMA31MMA_64x256x32_F32E4M3E4M3_SS_TNILNSO_7ScaleInE1ELSQ_1EEEEEENS4_6LayoutISC_NS5_IJNSA_ILi0EEESU_SU_EEEEENS5_IJNS4_10UnderscoreESX_SX_EEEEENS4_13SM90_TMA_LOADENS4_14ComposedLayoutINS4_7SwizzleILi1ELi4ELi3EEENS4_18smem_ptr_flag_bitsILi8EEENST_INS5_IJNSA_ILi8EEESH_EEENS5_IJSH_SB_EEEEEEEvNS4_8identityES10_S1A_vS1B_EENS_8epilogue10collective6detail29Sm90TmaWarpSpecializedAdapterINS1E_15DefaultEpilogueISJ_SK_SK_NS1D_6thread17LinearCombinationISJ_Li1EffLNS1I_9ScaleType4KindE0ELNS_15FloatRoundStyleE2ESJ_EENS1_15EpilogueDefaultEEEEEvvEEEEvNT_6ParamsE)
        /*0014*/ 	.word	0x00000110


	//----- nvinfo : EIATTR_MIN_STACK_SIZE
	.align		4
.L_14:
        /*0018*/ 	.byte	0x04, 0x12
        /*001a*/ 	.short	(.L_16 - .L_15)
	.align		4
.L_15:
        /*001c*/ 	.word	index@(_ZN7cutlass13device_kernelINS_4gemm6kernel13GemmUniversalIN4cute5tupleIJiiiiEEENS1_10collective13CollectiveMmaINS1_37MainloopSm90TmaGmmaWarpSpecializedFP8ILi22ENS5_IJNS4_1CILi1EEESB_SB_EEENS1_32KernelTmaWarpSpecializedPingpongEEENS5_IJNSA_ILi64EEENSA_ILi256EEENSA_ILi32EEEEEENS_12float_e4m3_tENS5_IJlSB_lEEESJ_SK_NS4_8TiledMMAINS4_8MMA_AtomIJNS4_4SM904GMMA31MMA_64x256x32_F32E4M3E4M3_SS_TNILNSO_7ScaleInE1ELSQ_1EEEEEENS4_6LayoutISC_NS5_IJNSA_ILi0EEESU_SU_EEEEENS5_IJNS4_10UnderscoreESX_SX_EEEEENS4_13SM90_TMA_LOADENS4_14ComposedLayoutINS4_7SwizzleILi1ELi4ELi3EEENS4_18smem_ptr_flag_bitsILi8EEENST_INS5_IJNSA_ILi8EEESH_EEENS5_IJSH_SB_EEEEEEEvNS4_8identityES10_S1A_vS1B_EENS_8epilogue10collective6detail29Sm90TmaWarpSpecializedAdapterINS1E_15DefaultEpilogueISJ_SK_SK_NS1D_6thread17LinearCombinationISJ_Li1EffLNS1I_9ScaleType4KindE0ELNS_15FloatRoundStyleE2ESJ_EENS1_15EpilogueDefaultEEEEEvvEEEEvNT_6ParamsE)
        /*0020*/ 	.word	0x00000110
.L_16:


//--------------------- .nv.compat                --------------------------
	.section	.nv.compat,"",@"SHT_CUDA_COMPAT_INFO"
	.align	4
        /*0000*/ 	.byte	0x02, 0x09, 0x01, 0x00, 0x02, 0x02, 0x04, 0x00, 0x02, 0x05, 0x05, 0x00, 0x03, 0x07, 0x01, 0x01
        /*0010*/ 	.byte	0x02, 0x03, 0x01, 0x00, 0x02, 0x06, 0x01, 0x00, 0x04, 0x0b, 0x08, 0x00, 0x00, 0x00, 0x00, 0x00
        /*0020*/ 	.byte	0x00, 0x00, 0x00, 0x00


//--------------------- .nv.info._ZN7cutlass13device_kernelINS_4gemm6kernel13GemmUniversalIN4cute5tupleIJiiiiEEENS1_10collective13CollectiveMmaINS1_37MainloopSm90TmaGmmaWarpSpecializedFP8ILi22ENS5_IJNS4_1CILi1EEESB_SB_EEENS1_32KernelTmaWarpSpecializedPingpongEEENS5_IJNSA_ILi64EEENSA_ILi256EEENSA_ILi32EEEEEENS_12float_e4m3_tENS5_IJlSB_lEEESJ_SK_NS4_8TiledMMAINS4_8MMA_AtomIJNS4_4SM904GMMA31MMA_64x256x32_F32E4M3E4M3_SS_TNILNSO_7ScaleInE1ELSQ_1EEEEEENS4_6LayoutISC_NS5_IJNSA_ILi0EEESU_SU_EEEEENS5_IJNS4_10UnderscoreESX_SX_EEEEENS4_13SM90_TMA_LOADENS4_14ComposedLayoutINS4_7SwizzleILi1ELi4ELi3EEENS4_18smem_ptr_flag_bitsILi8EEENST_INS5_IJNSA_ILi8EEESH_EEENS5_IJSH_SB_EEEEEEEvNS4_8identityES10_S1A_vS1B_EENS_8epilogue10collective6detail29Sm90TmaWarpSpecializedAdapterINS1E_15DefaultEpilogueISJ_SK_SK_NS1D_6thread17LinearCombinationISJ_Li1EffLNS1I_9ScaleType4KindE0ELNS_15FloatRoundStyleE2ESJ_EENS1_15EpilogueDefaultEEEEEvvEEEEvNT_6ParamsE --------------------------
	.section	.nv.info._ZN7cutlass13device_kernelINS_4gemm6kernel13GemmUniversalIN4cute5tupleIJiiiiEEENS1_10collective13CollectiveMmaINS1_37MainloopSm90TmaGmmaWarpSpecializedFP8ILi22ENS5_IJNS4_1CILi1EEESB_SB_EEENS1_32KernelTmaWarpSpecializedPingpongEEENS5_IJNSA_ILi64EEENSA_ILi256EEENSA_ILi32EEEEEENS_12float_e4m3_tENS5_IJlSB_lEEESJ_SK_NS4_8TiledMMAINS4_8MMA_AtomIJNS4_4SM904GMMA31MMA_64x256x32_F32E4M3E4M3_SS_TNILNSO_7ScaleInE1ELSQ_1EEEEEENS4_6LayoutISC_NS5_IJNSA_ILi0EEESU_SU_EEEEENS5_IJNS4_10UnderscoreESX_SX_EEEEENS4_13SM90_TMA_LOADENS4_14ComposedLayoutINS4_7SwizzleILi1ELi4ELi3EEENS4_18smem_ptr_flag_bitsILi8EEENST_INS5_IJNSA_ILi8EEESH_EEENS5_IJSH_SB_EEEEEEEvNS4_8identityES10_S1A_vS1B_EENS_8epilogue10collective6detail29Sm90TmaWarpSpecializedAdapterINS1E_15DefaultEpilogueISJ_SK_SK_NS1D_6thread17LinearCombinationISJ_Li1EffLNS1I_9ScaleType4KindE0ELNS_15FloatRoundStyleE2ESJ_EENS1_15EpilogueDefaultEEEEEvvEEEEvNT_6ParamsE,"",@"SHT_CUDA_INFO"
	.sectionflags	@""
	.align	4


	//----- nvinfo : EIATTR_CUDA_API_VERSION
	.align		4
        /*0000*/ 	.byte	0x04, 0x37
        /*0002*/ 	.short	(.L_18 - .L_17)
.L_17:
        /*0004*/ 	.word	0x00000082


	//----- nvinfo : EIATTR_KPARAM_INFO
	.align		4
.L_18:
        /*0008*/ 	.byte	0x04, 0x17
        /*000a*/ 	.short	(.L_20 - .L_19)
.L_19:
        /*000c*/ 	.word	0x00000000
        /*0010*/ 	.short	0x0000
        /*0012*/ 	.short	0x0070
        /*0014*/ 	.byte	0x00, 0xf0, 0x01, 0x10


	//----- nvinfo : EIATTR_SPARSE_MMA_MASK
	.align		4
.L_20:
        /*0018*/ 	.byte	0x03, 0x50
        /*001a*/ 	.short	0x0000


	//----- nvinfo : EIATTR_MAXREG_COUNT
	.align		4
        /*001c*/ 	.byte	0x03, 0x1b
        /*001e*/ 	.short	0x00a8


	//----- nvinfo : EIATTR_NUM_BARRIERS
	.align		4
        /*0020*/ 	.byte	0x02, 0x4c
        /*0022*/ 	.byte	0x01
	.zero		1


	//----- nvinfo : EIATTR_ANNOTATIONS
	.align		4
        /*0024*/ 	.byte	0x04, 0x55
        /*0026*/ 	.short	(.L_22 - .L_21)


	//   ....[0]....
.L_21:
        /*0028*/ 	.word	0x00000001
        /*002c*/ 	.byte	0xc0, 0x0d, 0x00, 0x00, 0x01, 0x00, 0x00, 0x00, 0xf0, 0x0d, 0x00, 0x00, 0x01, 0x00, 0x00, 0x00
        /* <DEDUP_REMOVED lines=206> */
        /*0d1c*/ 	.byte	0x20, 0x0b, 0x01, 0x00


	//----- nvinfo : EIATTR_MERCURY_ISA_VERSION
	.align		4
.L_22:
        /*0d20*/ 	.byte	0x03, 0x5f
        /*0d22*/ 	.short	0x0101


	//----- nvinfo : EIATTR_INT_WARP_WIDE_INSTR_OFFSETS
	.align		4
        /*0d24*/ 	.byte	0x04, 0x31
        /*0d26*/ 	.short	(.L_24 - .L_23)


	//   ....[0]....
.L_23:
        /*0d28*/ 	.word	0x00000720


	//   ....[1]....
        /*0d2c*/ 	.word	0x00000730


	//   ....[2]....
        /*0d30*/ 	.word	0x000007a0


	//   ....[3]....
        /*0d34*/ 	.word	0x000007b0


	//   ....[4]....
        /*0d38*/ 	.word	0x000007c0


	//   ....[5]....
        /*0d3c*/ 	.word	0x000007e0


	//   ....[6]....
        /*0d40*/ 	.word	0x00000840


	//   ....[7]....
        /*0d44*/ 	.word	0x00000860


	//----- nvinfo : EIATTR_COOP_GROUP_MASK_REGIDS
	.align		4
.L_24:
        /*0d48*/ 	.byte	0x04, 0x29
        /*0d4a*/ 	.short	(.L_26 - .L_25)


	//   ....[0]....
.L_25:
        /*0d4c*/ 	.word	0xffffffff


	//   ....[1]....
        /*0d50*/ 	.word	0xffffffff


	//   ....[2]....
        /*0d54*/ 	.word	0xffffffff


	//   ....[3]....
        /*0d58*/ 	.word	0xffffffff


	//   ....[4]....
        /*0d5c*/ 	.word	0xffffffff


	//   ....[5]....
        /*0d60*/ 	.word	0xffffffff


	//----- nvinfo : EIATTR_COOP_GROUP_INSTR_OFFSETS
	.align		4
.L_26:
        /*0d64*/ 	.byte	0x04, 0x28
        /*0d66*/ 	.short	(.L_28 - .L_27)


	//   ....[0]....
.L_27:
        /*0d68*/ 	.word	0x00000060


	//   ....[1]....
        /*0d6c*/ 	.word	0x00000090


	//   ....[2]....
        /*0d70*/ 	.word	0x00000190


	//   ....[3]....
        /*0d74*/ 	.word	0x00000610


	//   ....[4]....
        /*0d78*/ 	.word	0x00000650


	//   ....[5]....
        /*0d7c*/ 	.word	0x00000690


	//----- nvinfo : EIATTR_REG_RECONFIG
	.align		4
.L_28:
        /*0d80*/ 	.byte	0x01, 0x54
	.zero		2


	//----- nvinfo : EIATTR_MBARRIER_INSTR_OFFSETS
	.align		4
        /*0d84*/ 	.byte	0x04, 0x39
        /*0d86*/ 	.short	(.L_30 - .L_29)


	//   ....[0]....
.L_29:
        /*0d88*/ 	.word	0x00000330
        /*0d8c*/ 	.word	0x000000ff
        /*0d90*/ 	.word	0x00000000
        /*0d94*/ 	.short	0x0100
        /*0d96*/ 	.byte	0x07
	.zero		1


	//   ....[1]....
        /*0d98*/ 	.word	0x00000340
        /*0d9c*/ 	.word	0x000000ff
        /*0da0*/ 	.word	0x000000b0
        /*0da4*/ 	.short	0x0100
        /*0da6*/ 	.byte	0x07
	.zero		1


	//   ....[2]....
        /*0da8*/ 	.word	0x00000350
        /*0dac*/ 	.word	0x000000ff
        /*0db0*/ 	.word	0x00000008
        /*0db4*/ 	.short	0x0100
        /*0db6*/ 	.byte	0x07
	.zero		1


	//   ....[3]....
        /*0db8*/ 	.word	0x00000360
        /*0dbc*/ 	.word	0x000000ff
        /*0dc0*/ 	.word	0x000000b8
        /*0dc4*/ 	.short	0x0100
        /*0dc6*/ 	.byte	0x07
	.zero		1


	//   ....[4]....
        /*0dc8*/ 	.word	0x00000370
        /*0dcc*/ 	.word	0x000000ff
        /*0dd0*/ 	.word	0x00000010
        /*0dd4*/ 	.short	0x0100
        /*0dd6*/ 	.byte	0x07
	.zero		1


	//   ....[5]....
        /*0dd8*/ 	.word	0x00000380
        /*0ddc*/ 	.word	0x000000ff
        /*0de0*/ 	.word	0x000000c0
        /*0de4*/ 	.short	0x0100
        /*0de6*/ 	.byte	0x07
	.zero		1


	//   ....[6]....
        /*0de8*/ 	.word	0x00000390
        /*0dec*/ 	.word	0x000000ff
        /*0df0*/ 	.word	0x00000018
        /*0df4*/ 	.short	0x0100
        /*0df6*/ 	.byte	0x07
	.zero		1


	//   ....[7]....
        /*0df8*/ 	.word	0x000003a0
        /*0dfc*/ 	.word	0x000000ff
        /*0e00*/ 	.word	0x000000c8
        /*0e04*/ 	.short	0x0100
        /*0e06*/ 	.byte	0x07
	.zero		1


	//   ....[8]....
        /*0e08*/ 	.word	0x000003b0
        /*0e0c*/ 	.word	0x000000ff
        /*0e10*/ 	.word	0x00000020
        /*0e14*/ 	.short	0x0100
        /*0e16*/ 	.byte	0x07
	.zero		1


	//   ....[9]....
        /*0e18*/ 	.word	0x000003c0
        /*0e1c*/ 	.word	0x000000ff
        /*0e20*/ 	.word	0x000000d0
        /*0e24*/ 	.short	0x0100
        /*0e26*/ 	.byte	0x07
	.zero		1


	//   ....[10]....
        /*0e28*/ 	.word	0x000003d0
        /*0e2c*/ 	.word	0x000000ff
        /*0e30*/ 	.word	0x00000028
        /*0e34*/ 	.short	0x0100
        /*0e36*/ 	.byte	0x07
	.zero		1


	//   ....[11]....
        /*0e38*/ 	.word	0x000003e0
        /*0e3c*/ 	.word	0x000000ff
        /*0e40*/ 	.word	0x000000d8
        /*0e44*/ 	.short	0x0100
        /*0e46*/ 	.byte	0x07
	.zero		1


	//   ....[12]....
        /*0e48*/ 	.word	0x000003f0
        /*0e4c*/ 	.word	0x000000ff
        /*0e50*/ 	.word	0x00000030
        /*0e54*/ 	.short	0x0100
        /*0e56*/ 	.byte	0x07
	.zero		1


	//   ....[13]....
        /*0e58*/ 	.word	0x00000400
        /*0e5c*/ 	.word	0x000000ff
        /*0e60*/ 	.word	0x000000e0
        /*0e64*/ 	.short	0x0100
        /*0e66*/ 	.byte	0x07
	.zero		1


	//   ....[14]....
        /*0e68*/ 	.word	0x00000410
        /*0e6c*/ 	.word	0x000000ff
        /*0e70*/ 	.word	0x00000038
        /*0e74*/ 	.short	0x0100
        /*0e76*/ 	.byte	0x07
	.zero		1


	//   ....[15]....
        /*0e78*/ 	.word	0x00000420
        /*0e7c*/ 	.word	0x000000ff
        /*0e80*/ 	.word	0x000000e8
        /*0e84*/ 	.short	0x0100
        /*0e86*/ 	.byte	0x07
	.zero		1


	//   ....[16]....
        /*0e88*/ 	.word	0x00000430
        /*0e8c*/ 	.word	0x000000ff
        /*0e90*/ 	.word	0x00000040
        /*0e94*/ 	.short	0x0100
        /*0e96*/ 	.byte	0x07
	.zero		1


	//   ....[17]....
        /*0e98*/ 	.word	0x00000440
        /*0e9c*/ 	.word	0x000000ff
        /*0ea0*/ 	.word	0x000000f0
        /*0ea4*/ 	.short	0x0100
        /*0ea6*/ 	.byte	0x07
	.zero		1


	//   ....[18]....
        /*0ea8*/ 	.word	0x00000450
        /*0eac*/ 	.word	0x000000ff
        /*0eb0*/ 	.word	0x00000048
        /*0eb4*/ 	.short	0x0100
        /*0eb6*/ 	.byte	0x07
	.zero		1


	//   ....[19]....
        /*0eb8*/ 	.word	0x00000460
        /*0ebc*/ 	.word	0x000000ff
        /*0ec0*/ 	.word	0x000000f8
        /*0ec4*/ 	.short	0x0100
        /*0ec6*/ 	.byte	0x07
	.zero		1


	//   ....[20]....
        /*0ec8*/ 	.word	0x00000470
        /*0ecc*/ 	.word	0x000000ff
        /*0ed0*/ 	.word	0x00000050
        /*0ed4*/ 	.short	0x0100
        /*0ed6*/ 	.byte	0x07
	.zero		1


	//   ....[21]....
        /*0ed8*/ 	.word	0x00000480
        /*0edc*/ 	.word	0x000000ff
        /*0ee0*/ 	.word	0x00000100
        /*0ee4*/ 	.short	0x0100
        /*0ee6*/ 	.byte	0x07
	.zero		1


	//   ....[22]....
        /*0ee8*/ 	.word	0x00000490
        /*0eec*/ 	.word	0x000000ff
        /*0ef0*/ 	.word	0x00000058
        /*0ef4*/ 	.short	0x0100
        /*0ef6*/ 	.byte	0x07
	.zero		1


	//   ....[23]....
        /*0ef8*/ 	.word	0x000004a0
        /*0efc*/ 	.word	0x000000ff
        /*0f00*/ 	.word	0x00000108
        /*0f04*/ 	.short	0x0100
        /*0f06*/ 	.byte	0x07
	.zero		1


	//   ....[24]....
        /*0f08*/ 	.word	0x000004b0
        /*0f0c*/ 	.word	0x000000ff
        /*0f10*/ 	.word	0x00000060
        /*0f14*/ 	.short	0x0100
        /*0f16*/ 	.byte	0x07
	.zero		1


	//   ....[25]....
        /*0f18*/ 	.word	0x000004c0
        /*0f1c*/ 	.word	0x000000ff
        /*0f20*/ 	.word	0x00000110
        /*0f24*/ 	.short	0x0100
        /*0f26*/ 	.byte	0x07
	.zero		1


	//   ....[26]....
        /*0f28*/ 	.word	0x000004d0
        /*0f2c*/ 	.word	0x000000ff
        /*0f30*/ 	.word	0x00000068
        /*0f34*/ 	.short	0x0100
        /*0f36*/ 	.byte	0x07
	.zero		1


	//   ....[27]....
        /*0f38*/ 	.word	0x000004e0
        /*0f3c*/ 	.word	0x000000ff
        /*0f40*/ 	.word	0x00000118
        /*0f44*/ 	.short	0x0100
        /*0f46*/ 	.byte	0x07
	.zero		1


	//   ....[28]....
        /*0f48*/ 	.word	0x000004f0
        /*0f4c*/ 	.word	0x000000ff
        /*0f50*/ 	.word	0x00000070
        /*0f54*/ 	.short	0x0100
        /*0f56*/ 	.byte	0x07
	.zero		1


	//   ....[29]....
        /*0f58*/ 	.word	0x00000500
        /*0f5c*/ 	.word	0x000000ff
        /*0f60*/ 	.word	0x00000120
        /*0f64*/ 	.short	0x0100
        /*0f66*/ 	.byte	0x07
	.zero		1


	//   ....[30]....
        /*0f68*/ 	.word	0x00000510
        /*0f6c*/ 	.word	0x000000ff
        /*0f70*/ 	.word	0x00000078
        /*0f74*/ 	.short	0x0100
        /*0f76*/ 	.byte	0x07
	.zero		1


	//   ....[31]....
        /*0f78*/ 	.word	0x00000520
        /*0f7c*/ 	.word	0x000000ff
        /*0f80*/ 	.word	0x00000128
        /*0f84*/ 	.short	0x0100
        /*0f86*/ 	.byte	0x07
	.zero		1


	//   ....[32]....
        /*0f88*/ 	.word	0x00000530
        /*0f8c*/ 	.word	0x000000ff
        /*0f90*/ 	.word	0x00000080
        /*0f94*/ 	.short	0x0100
        /*0f96*/ 	.byte	0x07
	.zero		1


	//   ....[33]....
        /*0f98*/ 	.word	0x00000540
        /*0f9c*/ 	.word	0x000000ff
        /*0fa0*/ 	.word	0x00000130
        /*0fa4*/ 	.short	0x0100
        /*0fa6*/ 	.byte	0x07
	.zero		1


	//   ....[34]....
        /*0fa8*/ 	.word	0x00000550
        /*0fac*/ 	.word	0x000000ff
        /*0fb0*/ 	.word	0x00000088
        /*0fb4*/ 	.short	0x0100
        /*0fb6*/ 	.byte	0x07
	.zero		1


	//   ....[35]....
        /*0fb8*/ 	.word	0x00000560
        /*0fbc*/ 	.word	0x000000ff
        /*0fc0*/ 	.word	0x00000138
        /*0fc4*/ 	.short	0x0100
        /*0fc6*/ 	.byte	0x07
	.zero		1


	//   ....[36]....
        /*0fc8*/ 	.word	0x00000570
        /*0fcc*/ 	.word	0x000000ff
        /*0fd0*/ 	.word	0x00000090
        /*0fd4*/ 	.short	0x0100
        /*0fd6*/ 	.byte	0x07
	.zero		1


	//   ....[37]....
        /*0fd8*/ 	.word	0x00000580
        /*0fdc*/ 	.word	0x000000ff
        /*0fe0*/ 	.word	0x00000140
        /*0fe4*/ 	.short	0x0100
        /*0fe6*/ 	.byte	0x07
	.zero		1


	//   ....[38]....
        /*0fe8*/ 	.word	0x00000590
        /*0fec*/ 	.word	0x000000ff
        /*0ff0*/ 	.word	0x00000098
        /*0ff4*/ 	.short	0x0100
        /*0ff6*/ 	.byte	0x07
	.zero		1


	//   ....[39]....
        /*0ff8*/ 	.word	0x000005a0
        /*0ffc*/ 	.word	0x000000ff
        /*1000*/ 	.word	0x00000148
        /*1004*/ 	.short	0x0100
        /*1006*/ 	.byte	0x07
	.zero		1


	//   ....[40]....
        /*1008*/ 	.word	0x000005b0
        /*100c*/ 	.word	0x000000ff
        /*1010*/ 	.word	0x000000a0
        /*1014*/ 	.short	0x0100
        /*1016*/ 	.byte	0x07
	.zero		1


	//   ....[41]....
        /*1018*/ 	.word	0x000005c0
        /*101c*/ 	.word	0x000000ff
        /*1020*/ 	.word	0x00000150
        /*1024*/ 	.short	0x0100
        /*1026*/ 	.byte	0x07
	.zero		1


	//   ....[42]....
        /*1028*/ 	.word	0x000005d0
        /*102c*/ 	.word	0x000000ff
        /*1030*/ 	.word	0x000000a8
        /*1034*/ 	.short	0x0100
        /*1036*/ 	.byte	0x07
	.zero		1


	//   ....[43]....
        /*1038*/ 	.word	0x000005e0
        /*103c*/ 	.word	0x000000ff
        /*1040*/ 	.word	0x00000158
        /*1044*/ 	.short	0x0100
        /*1046*/ 	.byte	0x07
	.zero		1


	//   ....[44]....
        /*1048*/ 	.word	0x00000880
        /*104c*/ 	.word	0x000000ff
        /*1050*/ 	.word	0x00000190
        /*1054*/ 	.short	0x0100
        /*1056*/ 	.byte	0x07
	.zero		1


	//   ....[45]....
        /*1058*/ 	.word	0x00000890
        /*105c*/ 	.word	0x000000ff
        /*1060*/ 	.word	0x00000198
        /*1064*/ 	.short	0x0100
        /*1066*/ 	.byte	0x07
	.zero		1


	//   ....[46]....
        /*1068*/ 	.word	0x000008d0
        /*106c*/ 	.word	0x000000ff
        /*1070*/ 	.word	0x00000170
        /*1074*/ 	.short	0x0100
        /*1076*/ 	.byte	0x0a
	.zero		1


	//   ....[47]....
        /*1078*/ 	.word	0x000008f0
        /*107c*/ 	.word	0x000000ff
        /*1080*/ 	.word	0x00000178
        /*1084*/ 	.short	0x0100
        /*1086*/ 	.byte	0x0a
	.zero		1


	//   ....[48]....
        /*1088*/ 	.word	0x00000900
        /*108c*/ 	.word	0x000000ff
        /*1090*/ 	.word	0x00000180
        /*1094*/ 	.short	0x0100
        /*1096*/ 	.byte	0x0a
	.zero		1


	//   ....[49]....
        /*1098*/ 	.word	0x00000910
        /*109c*/ 	.word	0x000000ff
        /*10a0*/ 	.word	0x00000188
        /*10a4*/ 	.short	0x0100
        /*10a6*/ 	.byte	0x0a
	.zero		1


	//   ....[50]....
        /*10a8*/ 	.word	0x000017f0
        /*10ac*/ 	.word	0x000000ff
        /*10b0*/ 	.word	0xfffffff8
        /*10b4*/ 	.short	0x010a
        /*10b6*/ 	.byte	0x11
	.zero		1


	//   ....[51]....
        /*10b8*/ 	.word	0x000021d0
        /*10bc*/ 	.word	0x000000ff
        /*10c0*/ 	.word	0x00000000
        /*10c4*/ 	.short	0x010a
        /*10c6*/ 	.byte	0x06
	.zero		1


	//   ....[52]....
        /*10c8*/ 	.word	0x00002210
        /*10cc*/ 	.word	0x000000ff
        /*10d0*/ 	.word	0x00000000
        /*10d4*/ 	.short	0x010a
        /*10d6*/ 	.byte	0x06
	.zero		1


	//   ....[53]....
        /*10d8*/ 	.word	0x000033a0
        /*10dc*/ 	.word	0x000000ff
        /*10e0*/ 	.word	0x00000000
        /*10e4*/ 	.short	0x010a
        /*10e6*/ 	.byte	0x09
	.zero		1


	//   ....[54]....
        /*10e8*/ 	.word	0x000033e0
        /*10ec*/ 	.word	0x000000ff
        /*10f0*/ 	.word	0x00000000
        /*10f4*/ 	.short	0x010a
        /*10f6*/ 	.byte	0x09
	.zero		1


	//   ....[55]....
        /*10f8*/ 	.word	0x000043e0
        /*10fc*/ 	.word	0x000000ff
        /*1100*/ 	.word	0x00000000
        /*1104*/ 	.short	0x0101
        /*1106*/ 	.byte	0x08
	.zero		1


	//   ....[56]....
        /*1108*/ 	.word	0x00005490
        /*110c*/ 	.word	0x000000e3
        /*1110*/ 	.word	0x00000000
        /*1114*/ 	.short	0x0101
        /*1116*/ 	.byte	0x1d
	.zero		1


	//   ....[57]....
        /*1118*/ 	.word	0x000055b0
        /*111c*/ 	.word	0x000000ff
        /*1120*/ 	.word	0x00000000
        /*1124*/ 	.short	0x0101
        /*1126*/ 	.byte	0x08
	.zero		1


	//   ....[58]....
        /*1128*/ 	.word	0x00005660
        /*112c*/ 	.word	0x000000ff
        /*1130*/ 	.word	0x00000008
        /*1134*/ 	.short	0x010a
        /*1136*/ 	.byte	0x11
	.zero		1


	//   ....[59]....
        /*1138*/ 	.word	0x0000e850
        /*113c*/ 	.word	0x00000003
        /*1140*/ 	.word	0x00000000
        /*1144*/ 	.short	0x0101
        /*1146*/ 	.byte	0x1d
	.zero		1


	//   ....[60]....
        /*1148*/ 	.word	0x0000f250
        /*114c*/ 	.word	0x0000000b
        /*1150*/ 	.word	0x000000b0
        /*1154*/ 	.short	0x010a
        /*1156*/ 	.byte	0x3f
	.zero		1


	//   ....[61]....
        /*1158*/ 	.word	0x0000f600
        /*115c*/ 	.word	0x00000004
        /*1160*/ 	.word	0x00000198
        /*1164*/ 	.short	0x0101
        /*1166*/ 	.byte	0x3f
	.zero		1


	//   ....[62]....
        /*1168*/ 	.word	0x0000fdf0
        /*116c*/ 	.word	0x00000007
        /*1170*/ 	.word	0x00000000
        /*1174*/ 	.short	0x010a
        /*1176*/ 	.byte	0x3f
	.zero		1


	//   ....[63]....
        /*1178*/ 	.word	0x0000fe70
        /*117c*/ 	.word	0x00000009
        /*1180*/ 	.word	0x00000000
        /*1184*/ 	.short	0x010a
        /*1186*/ 	.byte	0x3f
	.zero		1


	//   ....[64]....
        /*1188*/ 	.word	0x0000ff00
        /*118c*/ 	.word	0x00000006
        /*1190*/ 	.word	0x00000000
        /*1194*/ 	.short	0x010a
        /*1196*/ 	.byte	0x3f
	.zero		1


	//   ....[65]....
        /*1198*/ 	.word	0x0000ff90
        /*119c*/ 	.word	0x00000009
        /*11a0*/ 	.word	0x00000000
        /*11a4*/ 	.short	0x010a
        /*11a6*/ 	.byte	0x3f
	.zero		1


	//   ....[66]....
        /*11a8*/ 	.word	0x00010020
        /*11ac*/ 	.word	0x00000006
        /*11b0*/ 	.word	0x00000000
        /*11b4*/ 	.short	0x010a
        /*11b6*/ 	.byte	0x3f
	.zero		1


	//   ....[67]....
        /*11b8*/ 	.word	0x000100b0
        /*11bc*/ 	.word	0x00000009
        /*11c0*/ 	.word	0x00000000
        /*11c4*/ 	.short	0x010a
        /*11c6*/ 	.byte	0x3f
	.zero		1


	//   ....[68]....
        /*11c8*/ 	.word	0x00010140
        /*11cc*/ 	.word	0x00000006
        /*11d0*/ 	.word	0x00000000
        /*11d4*/ 	.short	0x010a
        /*11d6*/ 	.byte	0x3f
	.zero		1


	//   ....[69]....
        /*11d8*/ 	.word	0x000101d0
        /*11dc*/ 	.word	0x00000009
        /*11e0*/ 	.word	0x00000000
        /*11e4*/ 	.short	0x010a
        /*11e6*/ 	.byte	0x3f
	.zero		1


	//   ....[70]....
        /*11e8*/ 	.word	0x00010260
        /*11ec*/ 	.word	0x00000006
        /*11f0*/ 	.word	0x00000000
        /*11f4*/ 	.short	0x010a
        /*11f6*/ 	.byte	0x3f
	.zero		1


	//   ....[71]....
        /*11f8*/ 	.word	0x000102f0
        /*11fc*/ 	.word	0x00000009
        /*1200*/ 	.word	0x00000000
        /*1204*/ 	.short	0x010a
        /*1206*/ 	.byte	0x3f
	.zero		1


	//   ....[72]....
        /*1208*/ 	.word	0x00010380
        /*120c*/ 	.word	0x00000006
        /*1210*/ 	.word	0x00000000
        /*1214*/ 	.short	0x010a
        /*1216*/ 	.byte	0x3f
	.zero		1


	//   ....[73]....
        /*1218*/ 	.word	0x00010410
        /*121c*/ 	.word	0x00000009
        /*1220*/ 	.word	0x00000000
        /*1224*/ 	.short	0x010a
        /*1226*/ 	.byte	0x3f
	.zero		1


	//   ....[74]....
        /*1228*/ 	.word	0x000104a0
        /*122c*/ 	.word	0x00000006
        /*1230*/ 	.word	0x00000000
        /*1234*/ 	.short	0x010a
        /*1236*/ 	.byte	0x3f
	.zero		1


	//   ....[75]....
        /*1238*/ 	.word	0x00010530
        /*123c*/ 	.word	0x00000009
        /*1240*/ 	.word	0x00000000
        /*1244*/ 	.short	0x010a
        /*1246*/ 	.byte	0x3f
	.zero		1


	//   ....[76]....
        /*1248*/ 	.word	0x000105c0
        /*124c*/ 	.word	0x00000006
        /*1250*/ 	.word	0x00000000
        /*1254*/ 	.short	0x010a
        /*1256*/ 	.byte	0x3f
	.zero		1


	//   ....[77]....
        /*1258*/ 	.word	0x00010650
        /*125c*/ 	.word	0x00000009
        /*1260*/ 	.word	0x00000000
        /*1264*/ 	.short	0x010a
        /*1266*/ 	.byte	0x3f
	.zero		1


	//   ....[78]....
        /*1268*/ 	.word	0x000106e0
        /*126c*/ 	.word	0x00000006
        /*1270*/ 	.word	0x00000000
        /*1274*/ 	.short	0x010a
        /*1276*/ 	.byte	0x3f
	.zero		1


	//   ....[79]....
        /*1278*/ 	.word	0x00010770
        /*127c*/ 	.word	0x00000009
        /*1280*/ 	.word	0x00000000
        /*1284*/ 	.short	0x010a
        /*1286*/ 	.byte	0x3f
	.zero		1


	//   ....[80]....
        /*1288*/ 	.word	0x00010800
        /*128c*/ 	.word	0x00000006
        /*1290*/ 	.word	0x00000000
        /*1294*/ 	.short	0x010a
        /*1296*/ 	.byte	0x3f
	.zero		1


	//   ....[81]....
        /*1298*/ 	.word	0x00010890
        /*129c*/ 	.word	0x00000009
        /*12a0*/ 	.word	0x00000000
        /*12a4*/ 	.short	0x010a
        /*12a6*/ 	.byte	0x3f
	.zero		1


	//   ....[82]....
        /*12a8*/ 	.word	0x00010920
        /*12ac*/ 	.word	0x00000006
        /*12b0*/ 	.word	0x00000000
        /*12b4*/ 	.short	0x010a
        /*12b6*/ 	.byte	0x3f
	.zero		1


	//   ....[83]....
        /*12b8*/ 	.word	0x000109b0
        /*12bc*/ 	.word	0x00000003
        /*12c0*/ 	.word	0x00000000
        /*12c4*/ 	.short	0x010a
        /*12c6*/ 	.byte	0x3f
	.zero		1


	//   ....[84]....
        /*12c8*/ 	.word	0x00010a20
        /*12cc*/ 	.word	0x00000003
        /*12d0*/ 	.word	0xfffffff8
        /*12d4*/ 	.short	0x010a
        /*12d6*/ 	.byte	0x3f
	.zero		1


	//   ....[85]....
        /*12d8*/ 	.word	0x00010a80
        /*12dc*/ 	.word	0x00000003
        /*12e0*/ 	.word	0x00000000
        /*12e4*/ 	.short	0x010a
        /*12e6*/ 	.byte	0x3f
	.zero		1


	//   ....[86]....
        /*12e8*/ 	.word	0x00010af0
        /*12ec*/ 	.word	0x00000000
        /*12f0*/ 	.word	0x00000000
        /*12f4*/ 	.short	0x010a
        /*12f6*/ 	.byte	0x3f
	.zero		1


	//   ....[87]....
        /*12f8*/ 	.word	0x00010b60
        /*12fc*/ 	.word	0x00000019
        /*1300*/ 	.word	0x00000008
        /*1304*/ 	.short	0x010a
        /*1306*/ 	.byte	0x3f
	.zero		1


	//   ....[88]....
        /*1308*/ 	.word	0x00010c30
        /*130c*/ 	.word	0x0000000b
        /*1310*/ 	.word	0x000000b0
        /*1314*/ 	.short	0x010a
        /*1316*/ 	.byte	0x3f
	.zero		1


	//   ....[89]....
        /*1318*/ 	.word	0x00010d10
        /*131c*/ 	.word	0x00000007
        /*1320*/ 	.word	0x00000000
        /*1324*/ 	.short	0x010a
        /*1326*/ 	.byte	0x3f
	.zero		1


	//   ....[90]....
        /*1328*/ 	.word	0x00010d60
        /*132c*/ 	.word	0x00000009
        /*1330*/ 	.word	0x00000000
        /*1334*/ 	.short	0x010a
        /*1336*/ 	.byte	0x3f
	.zero		1


	//   ....[91]....
        /*1338*/ 	.word	0x00010db0
        /*133c*/ 	.word	0x00000006
        /*1340*/ 	.word	0x00000000
        /*1344*/ 	.short	0x010a
        /*1346*/ 	.byte	0x3f
	.zero		1


	//   ....[92]....
        /*1348*/ 	.word	0x00010e00
        /*134c*/ 	.word	0x00000009
        /*1350*/ 	.word	0x00000000
        /*1354*/ 	.short	0x010a
        /*1356*/ 	.byte	0x3f
	.zero		1


	//   ....[93]....
        /*1358*/ 	.word	0x00010e50
        /*135c*/ 	.word	0x00000006
        /*1360*/ 	.word	0x00000000
        /*1364*/ 	.short	0x010a
        /*1366*/ 	.byte	0x3f
	.zero		1


	//   ....[94]....
        /*1368*/ 	.word	0x00010ea0
        /*136c*/ 	.word	0x00000009
        /*1370*/ 	.word	0x00000000
        /*1374*/ 	.short	0x010a
        /*1376*/ 	.byte	0x3f
	.zero		1


	//   ....[95]....
        /*1378*/ 	.word	0x00010ef0
        /*137c*/ 	.word	0x00000006
        /*1380*/ 	.word	0x00000000
        /*1384*/ 	.short	0x010a
        /*1386*/ 	.byte	0x3f
	.zero		1


	//   ....[96]....
        /*1388*/ 	.word	0x00010f40
        /*138c*/ 	.word	0x00000009
        /*1390*/ 	.word	0x00000000
        /*1394*/ 	.short	0x010a
        /*1396*/ 	.byte	0x3f
	.zero		1


	//   ....[97]....
        /*1398*/ 	.word	0x00010f90
        /*139c*/ 	.word	0x00000006
        /*13a0*/ 	.word	0x00000000
        /*13a4*/ 	.short	0x010a
        /*13a6*/ 	.byte	0x3f
	.zero		1


	//   ....[98]....
        /*13a8*/ 	.word	0x00010fe0
        /*13ac*/ 	.word	0x00000009
        /*13b0*/ 	.word	0x00000000
        /*13b4*/ 	.short	0x010a
        /*13b6*/ 	.byte	0x3f
	.zero		1


	//   ....[99]....
        /*13b8*/ 	.word	0x00011030
        /*13bc*/ 	.word	0x00000006
        /*13c0*/ 	.word	0x00000000
        /*13c4*/ 	.short	0x010a
        /*13c6*/ 	.byte	0x3f
	.zero		1


	//   ....[100]....
        /*13c8*/ 	.word	0x00011080
        /*13cc*/ 	.word	0x00000009
        /*13d0*/ 	.word	0x00000000
        /*13d4*/ 	.short	0x010a
        /*13d6*/ 	.byte	0x3f
	.zero		1


	//   ....[101]....
        /*13d8*/ 	.word	0x000110d0
        /*13dc*/ 	.word	0x00000006
        /*13e0*/ 	.word	0x00000000
        /*13e4*/ 	.short	0x010a
        /*13e6*/ 	.byte	0x3f
	.zero		1


	//   ....[102]....
        /*13e8*/ 	.word	0x00011120
        /*13ec*/ 	.word	0x00000009
        /*13f0*/ 	.word	0x00000000
        /*13f4*/ 	.short	0x010a
        /*13f6*/ 	.byte	0x3f
	.zero		1


	//   ....[103]....
        /*13f8*/ 	.word	0x00011170
        /*13fc*/ 	.word	0x00000006
        /*1400*/ 	.word	0x00000000
        /*1404*/ 	.short	0x010a
        /*1406*/ 	.byte	0x3f
	.zero		1


	//   ....[104]....
        /*1408*/ 	.word	0x000111c0
        /*140c*/ 	.word	0x00000009
        /*1410*/ 	.word	0x00000000
        /*1414*/ 	.short	0x010a
        /*1416*/ 	.byte	0x3f
	.zero		1


	//   ....[105]....
        /*1418*/ 	.word	0x00011210
        /*141c*/ 	.word	0x00000006
        /*1420*/ 	.word	0x00000000
        /*1424*/ 	.short	0x010a
        /*1426*/ 	.byte	0x3f
	.zero		1


	//   ....[106]....
        /*1428*/ 	.word	0x00011260
        /*142c*/ 	.word	0x00000009
        /*1430*/ 	.word	0x00000000
        /*1434*/ 	.short	0x010a
        /*1436*/ 	.byte	0x3f
	.zero		1


	//   ....[107]....
        /*1438*/ 	.word	0x000112b0
        /*143c*/ 	.word	0x00000006
        /*1440*/ 	.word	0x00000000
        /*1444*/ 	.short	0x010a
        /*1446*/ 	.byte	0x3f
	.zero		1


	//   ....[108]....
        /*1448*/ 	.word	0x00011300
        /*144c*/ 	.word	0x00000009
        /*1450*/ 	.word	0x00000000
        /*1454*/ 	.short	0x010a
        /*1456*/ 	.byte	0x3f
	.zero		1


	//   ....[109]....
        /*1458*/ 	.word	0x00011350
        /*145c*/ 	.word	0x00000006
        /*1460*/ 	.word	0x00000000
        /*1464*/ 	.short	0x010a
        /*1466*/ 	.byte	0x3f
	.zero		1


	//----- nvinfo : EIATTR_NUM_MBARRIERS
	.align		4
.L_30:
        /*1468*/ 	.byte	0x03, 0x38
        /*146a*/ 	.short	0x0032


	//----- nvinfo : EIATTR_EXIT_INSTR_OFFSETS
	.align		4
        /*146c*/ 	.byte	0x04, 0x1c
        /*146e*/ 	.short	(.L_32 - .L_31)


	//   ....[0]....
.L_31:
        /*1470*/ 	.word	0x00001520


	//   ....[1]....
        /*1474*/ 	.word	0x00001580


	//   ....[2]....
        /*1478*/ 	.word	0x0000ef60


	//   ....[3]....
        /*147c*/ 	.word	0x0000ef90


	//   ....[4]....
        /*1480*/ 	.word	0x00010a00


	//----- nvinfo : EIATTR_MAX_THREADS
	.align		4
.L_32:
        /*1484*/ 	.byte	0x04, 0x05
        /*1486*/ 	.short	(.L_34 - .L_33)
.L_33:
        /*1488*/ 	.word	0x00000180
        /*148c*/ 	.word	0x00000001
        /*1490*/ 	.word	0x00000001


	//----- nvinfo : EIATTR_CRS_STACK_SIZE
	.align		4
.L_34:
        /*1494*/ 	.byte	0x04, 0x1e
        /*1496*/ 	.short	(.L_36 - .L_35)
.L_35:
        /*1498*/ 	.word	0x00000000


	//----- nvinfo : EIATTR_CBANK_PARAM_SIZE
	.align		4
.L_36:
        /*149c*/ 	.byte	0x03, 0x19
        /*149e*/ 	.short	0x0470


	//----- nvinfo : EIATTR_PARAM_CBANK
	.align		4
        /*14a0*/ 	.byte	0x04, 0x0a
        /*14a2*/ 	.short	(.L_38 - .L_37)
	.align		4
.L_37:
        /*14a4*/ 	.word	index@(.nv.constant0._ZN7cutlass13device_kernelINS_4gemm6kernel13GemmUniversalIN4cute5tupleIJiiiiEEENS1_10collective13CollectiveMmaINS1_37MainloopSm90TmaGmmaWarpSpecializedFP8ILi22ENS5_IJNS4_1CILi1EEESB_SB_EEENS1_32KernelTmaWarpSpecializedPingpongEEENS5_IJNSA_ILi64EEENSA_ILi256EEENSA_ILi32EEEEEENS_12float_e4m3_tENS5_IJlSB_lEEESJ_SK_NS4_8TiledMMAINS4_8MMA_AtomIJNS4_4SM904GMMA31MMA_64x256x32_F32E4M3E4M3_SS_TNILNSO_7ScaleInE1ELSQ_1EEEEEENS4_6LayoutISC_NS5_IJNSA_ILi0EEESU_SU_EEEEENS5_IJNS4_10UnderscoreESX_SX_EEEEENS4_13SM90_TMA_LOADENS4_14ComposedLayoutINS4_7SwizzleILi1ELi4ELi3EEENS4_18smem_ptr_flag_bitsILi8EEENST_INS5_IJNSA_ILi8EEESH_EEENS5_IJSH_SB_EEEEEEEvNS4_8identityES10_S1A_vS1B_EENS_8epilogue10collective6detail29Sm90TmaWarpSpecializedAdapterINS1E_15DefaultEpilogueISJ_SK_SK_NS1D_6thread17LinearCombinationISJ_Li1EffLNS1I_9ScaleType4KindE0ELNS_15FloatRoundStyleE2ESJ_EENS1_15EpilogueDefaultEEEEEvvEEEEvNT_6ParamsE)
        /*14a8*/ 	.short	0x0210
        /*14aa*/ 	.short	0x0470


	//----- nvinfo : EIATTR_SW_WAR
	.align		4
.L_38:
        /*14ac*/ 	.byte	0x04, 0x36
        /*14ae*/ 	.short	(.L_40 - .L_39)
.L_39:
        /*14b0*/ 	.word	0x00000008
.L_40:


//--------------------- .nv.callgraph             --------------------------
	.section	.nv.callgraph,"",@"SHT_CUDA_CALLGRAPH"
	.align	4
	.sectionentsize	8
	.align		4
        /*0000*/ 	.word	0x00000000
	.align		4
        /*0004*/ 	.word	0xffffffff
	.align		4
        /*0008*/ 	.word	0x00000000
	.align		4
        /*000c*/ 	.word	0xfffffffe
	.align		4
        /*0010*/ 	.word	0x00000000
	.align		4
        /*0014*/ 	.word	0xfffffffd
	.align		4
        /*0018*/ 	.word	0x00000000
	.align		4
        /*001c*/ 	.word	0xfffffffc


//--------------------- .nv.constant4             --------------------------
	.section	.nv.constant4,"a",@progbits
	.align	8
	.align		8
.nv.constant4:
        /*0000*/ 	.dword	_ZN39_INTERNAL_ef79f35a_4_k_cu_f944729e_50424cuda3std3__45__cpo5beginE
	.align		8
        /*0008*/ 	.dword	_ZN39_INTERNAL_ef79f35a_4_k_cu_f944729e_50424cuda3std3__45__cpo3endE
	.align		8
        /*0010*/ 	.dword	_ZN39_INTERNAL_ef79f35a_4_k_cu_f944729e_50424cuda3std3__45__cpo6cbeginE
	.align		8
        /*0018*/ 	.dword	_ZN39_INTERNAL_ef79f35a_4_k_cu_f944729e_50424cuda3std3__45__cpo4cendE
	.align		8
        /*0020*/ 	.dword	_ZN39_INTERNAL_ef79f35a_4_k_cu_f944729e_50424cuda3std3__441_GLOBAL__N__ef79f35a_4_k_cu_f944729e_50426ignoreE
	.align		8
        /*0028*/ 	.dword	_ZN39_INTERNAL_ef79f35a_4_k_cu_f944729e_50424cuda3std3__419piecewise_constructE
	.align		8
        /*0030*/ 	.dword	_ZN39_INTERNAL_ef79f35a_4_k_cu_f944729e_50424cuda3std3__48in_placeE
	.align		8
        /*0038*/ 	.dword	_ZN39_INTERNAL_ef79f35a_4_k_cu_f944729e_50424cuda3std6ranges3__45__cpo4swapE
	.align		8
        /*0040*/ 	.dword	_ZN39_INTERNAL_ef79f35a_4_k_cu_f944729e_50424cuda3std6ranges3__45__cpo9iter_moveE
	.align		8
        /*0048*/ 	.dword	_ZN39_INTERNAL_ef79f35a_4_k_cu_f944729e_50424cute7productE
	.align		8
        /*0050*/ 	.dword	_ZN39_INTERNAL_ef79f35a_4_k_cu_f944729e_50424cute1_E


//--------------------- .text._ZN7cutlass13device_kernelINS_4gemm6kernel13GemmUniversalIN4cute5tupleIJiiiiEEENS1_10collective13CollectiveMmaINS1_37MainloopSm90TmaGmmaWarpSpecializedFP8ILi22ENS5_IJNS4_1CILi1EEESB_SB_EEENS1_32KernelTmaWarpSpecializedPingpongEEENS5_IJNSA_ILi64EEENSA_ILi256EEENSA_ILi32EEEEEENS_12float_e4m3_tENS5_IJlSB_lEEESJ_SK_NS4_8TiledMMAINS4_8MMA_AtomIJNS4_4SM904GMMA31MMA_64x256x32_F32E4M3E4M3_SS_TNILNSO_7ScaleInE1ELSQ_1EEEEEENS4_6LayoutISC_NS5_IJNSA_ILi0EEESU_SU_EEEEENS5_IJNS4_10UnderscoreESX_SX_EEEEENS4_13SM90_TMA_LOADENS4_14ComposedLayoutINS4_7SwizzleILi1ELi4ELi3EEENS4_18smem_ptr_flag_bitsILi8EEENST_INS5_IJNSA_ILi8EEESH_EEENS5_IJSH_SB_EEEEEEEvNS4_8identityES10_S1A_vS1B_EENS_8epilogue10collective6detail29Sm90TmaWarpSpecializedAdapterINS1E_15DefaultEpilogueISJ_SK_SK_NS1D_6thread17LinearCombinationISJ_Li1EffLNS1I_9ScaleType4KindE0ELNS_15FloatRoundStyleE2ESJ_EENS1_15EpilogueDefaultEEEEEvvEEEEvNT_6ParamsE --------------------------
	.section	.text._ZN7cutlass13device_kernelINS_4gemm6kernel13GemmUniversalIN4cute5tupleIJiiiiEEENS1_10collective13CollectiveMmaINS1_37MainloopSm90TmaGmmaWarpSpecializedFP8ILi22ENS5_IJNS4_1CILi1EEESB_SB_EEENS1_32KernelTmaWarpSpecializedPingpongEEENS5_IJNSA_ILi64EEENSA_ILi256EEENSA_ILi32EEEEEENS_12float_e4m3_tENS5_IJlSB_lEEESJ_SK_NS4_8TiledMMAINS4_8MMA_AtomIJNS4_4SM904GMMA31MMA_64x256x32_F32E4M3E4M3_SS_TNILNSO_7ScaleInE1ELSQ_1EEEEEENS4_6LayoutISC_NS5_IJNSA_ILi0EEESU_SU_EEEEENS5_IJNS4_10UnderscoreESX_SX_EEEEENS4_13SM90_TMA_LOADENS4_14ComposedLayoutINS4_7SwizzleILi1ELi4ELi3EEENS4_18smem_ptr_flag_bitsILi8EEENST_INS5_IJNSA_ILi8EEESH_EEENS5_IJSH_SB_EEEEEEEvNS4_8identityES10_S1A_vS1B_EENS_8epilogue10collective6detail29Sm90TmaWarpSpecializedAdapterINS1E_15DefaultEpilogueISJ_SK_SK_NS1D_6thread17LinearCombinationISJ_Li1EffLNS1I_9ScaleType4KindE0ELNS_15FloatRoundStyleE2ESJ_EENS1_15EpilogueDefaultEEEEEvvEEEEvNT_6ParamsE,"ax",@progbits
	.align	128
.text._ZN7cutlass13device_kernelINS_4gemm6kernel13GemmUniversalIN4cute5tupleIJiiiiEEENS1_10collective13CollectiveMmaINS1_37MainloopSm90TmaGmmaWarpSpecializedFP8ILi22ENS5_IJNS4_1CILi1EEESB_SB_EEENS1_32KernelTmaWarpSpecializedPingpongEEENS5_IJNSA_ILi64EEENSA_ILi256EEENSA_ILi32EEEEEENS_12float_e4m3_tENS5_IJlSB_lEEESJ_SK_NS4_8TiledMMAINS4_8MMA_AtomIJNS4_4SM904GMMA31MMA_64x256x32_F32E4M3E4M3_SS_TNILNSO_7ScaleInE1ELSQ_1EEEEEENS4_6LayoutISC_NS5_IJNSA_ILi0EEESU_SU_EEEEENS5_IJNS4_10UnderscoreESX_SX_EEEEENS4_13SM90_TMA_LOADENS4_14ComposedLayoutINS4_7SwizzleILi1ELi4ELi3EEENS4_18smem_ptr_flag_bitsILi8EEENST_INS5_IJNSA_ILi8EEESH_EEENS5_IJSH_SB_EEEEEEEvNS4_8identityES10_S1A_vS1B_EENS_8epilogue10collective6detail29Sm90TmaWarpSpecializedAdapterINS1E_15DefaultEpilogueISJ_SK_SK_NS1D_6thread17LinearCombinationISJ_Li1EffLNS1I_9ScaleType4KindE0ELNS_15FloatRoundStyleE2ESJ_EENS1_15EpilogueDefaultEEEEEvvEEEEvNT_6ParamsE:
        .type           _ZN7cutlass13device_kernelINS_4gemm6kernel13GemmUniversalIN4cute5tupleIJiiiiEEENS1_10collective13CollectiveMmaINS1_37MainloopSm90TmaGmmaWarpSpecializedFP8ILi22ENS5_IJNS4_1CILi1EEESB_SB_EEENS1_32KernelTmaWarpSpecializedPingpongEEENS5_IJNSA_ILi64EEENSA_ILi256EEENSA_ILi32EEEEEENS_12float_e4m3_tENS5_IJlSB_lEEESJ_SK_NS4_8TiledMMAINS4_8MMA_AtomIJNS4_4SM904GMMA31MMA_64x256x32_F32E4M3E4M3_SS_TNILNSO_7ScaleInE1ELSQ_1EEEEEENS4_6LayoutISC_NS5_IJNSA_ILi0EEESU_SU_EEEEENS5_IJNS4_10UnderscoreESX_SX_EEEEENS4_13SM90_TMA_LOADENS4_14ComposedLayoutINS4_7SwizzleILi1ELi4ELi3EEENS4_18smem_ptr_flag_bitsILi8EEENST_INS5_IJNSA_ILi8EEESH_EEENS5_IJSH_SB_EEEEEEEvNS4_8identityES10_S1A_vS1B_EENS_8epilogue10collective6detail29Sm90TmaWarpSpecializedAdapterINS1E_15DefaultEpilogueISJ_SK_SK_NS1D_6thread17LinearCombinationISJ_Li1EffLNS1I_9ScaleType4KindE0ELNS_15FloatRoundStyleE2ESJ_EENS1_15EpilogueDefaultEEEEEvvEEEEvNT_6ParamsE,@function
        .size           _ZN7cutlass13device_kernelINS_4gemm6kernel13GemmUniversalIN4cute5tupleIJiiiiEEENS1_10collective13CollectiveMmaINS1_37MainloopSm90TmaGmmaWarpSpecializedFP8ILi22ENS5_IJNS4_1CILi1EEESB_SB_EEENS1_32KernelTmaWarpSpecializedPingpongEEENS5_IJNSA_ILi64EEENSA_ILi256EEENSA_ILi32EEEEEENS_12float_e4m3_tENS5_IJlSB_lEEESJ_SK_NS4_8TiledMMAINS4_8MMA_AtomIJNS4_4SM904GMMA31MMA_64x256x32_F32E4M3E4M3_SS_TNILNSO_7ScaleInE1ELSQ_1EEEEEENS4_6LayoutISC_NS5_IJNSA_ILi0EEESU_SU_EEEEENS5_IJNS4_10UnderscoreESX_SX_EEEEENS4_13SM90_TMA_LOADENS4_14ComposedLayoutINS4_7SwizzleILi1ELi4ELi3EEENS4_18smem_ptr_flag_bitsILi8EEENST_INS5_IJNSA_ILi8EEESH_EEENS5_IJSH_SB_EEEEEEEvNS4_8identityES10_S1A_vS1B_EENS_8epilogue10collective6detail29Sm90TmaWarpSpecializedAdapterINS1E_15DefaultEpilogueISJ_SK_SK_NS1D_6thread17LinearCombinationISJ_Li1EffLNS1I_9ScaleType4KindE0ELNS_15FloatRoundStyleE2ESJ_EENS1_15EpilogueDefaultEEEEEvvEEEEvNT_6ParamsE,(.L_x_369 - _ZN7cutlass13device_kernelINS_4gemm6kernel13GemmUniversalIN4cute5tupleIJiiiiEEENS1_10collective13CollectiveMmaINS1_37MainloopSm90TmaGmmaWarpSpecializedFP8ILi22ENS5_IJNS4_1CILi1EEESB_SB_EEENS1_32KernelTmaWarpSpecializedPingpongEEENS5_IJNSA_ILi64EEENSA_ILi256EEENSA_ILi32EEEEEENS_12float_e4m3_tENS5_IJlSB_lEEESJ_SK_NS4_8TiledMMAINS4_8MMA_AtomIJNS4_4SM904GMMA31MMA_64x256x32_F32E4M3E4M3_SS_TNILNSO_7ScaleInE1ELSQ_1EEEEEENS4_6LayoutISC_NS5_IJNSA_ILi0EEESU_SU_EEEEENS5_IJNS4_10UnderscoreESX_SX_EEEEENS4_13SM90_TMA_LOADENS4_14ComposedLayoutINS4_7SwizzleILi1ELi4ELi3EEENS4_18smem_ptr_flag_bitsILi8EEENST_INS5_IJNSA_ILi8EEESH_EEENS5_IJSH_SB_EEEEEEEvNS4_8identityES10_S1A_vS1B_EENS_8epilogue10collective6detail29Sm90TmaWarpSpecializedAdapterINS1E_15DefaultEpilogueISJ_SK_SK_NS1D_6thread17LinearCombinationISJ_Li1EffLNS1I_9ScaleType4KindE0ELNS_15FloatRoundStyleE2ESJ_EENS1_15EpilogueDefaultEEEEEvvEEEEvNT_6ParamsE)
        .other          _ZN7cutlass13device_kernelINS_4gemm6kernel13GemmUniversalIN4cute5tupleIJiiiiEEENS1_10collective13CollectiveMmaINS1_37MainloopSm90TmaGmmaWarpSpecializedFP8ILi22ENS5_IJNS4_1CILi1EEESB_SB_EEENS1_32KernelTmaWarpSpecializedPingpongEEENS5_IJNSA_ILi64EEENSA_ILi256EEENSA_ILi32EEEEEENS_12float_e4m3_tENS5_IJlSB_lEEESJ_SK_NS4_8TiledMMAINS4_8MMA_AtomIJNS4_4SM904GMMA31MMA_64x256x32_F32E4M3E4M3_SS_TNILNSO_7ScaleInE1ELSQ_1EEEEEENS4_6LayoutISC_NS5_IJNSA_ILi0EEESU_SU_EEEEENS5_IJNS4_10UnderscoreESX_SX_EEEEENS4_13SM90_TMA_LOADENS4_14ComposedLayoutINS4_7SwizzleILi1ELi4ELi3EEENS4_18smem_ptr_flag_bitsILi8EEENST_INS5_IJNSA_ILi8EEESH_EEENS5_IJSH_SB_EEEEEEEvNS4_8identityES10_S1A_vS1B_EENS_8epilogue10collective6detail29Sm90TmaWarpSpecializedAdapterINS1E_15DefaultEpilogueISJ_SK_SK_NS1D_6thread17LinearCombinationISJ_Li1EffLNS1I_9ScaleType4KindE0ELNS_15FloatRoundStyleE2ESJ_EENS1_15EpilogueDefaultEEEEEvvEEEEvNT_6ParamsE,@"STO_CUDA_ENTRY STV_DEFAULT"
_ZN7cutlass13device_kernelINS_4gemm6kernel13GemmUniversalIN4cute5tupleIJiiiiEEENS1_10collective13CollectiveMmaINS1_37MainloopSm90TmaGmmaWarpSpecializedFP8ILi22ENS5_IJNS4_1CILi1EEESB_SB_EEENS1_32KernelTmaWarpSpecializedPingpongEEENS5_IJNSA_ILi64EEENSA_ILi256EEENSA_ILi32EEEEEENS_12float_e4m3_tENS5_IJlSB_lEEESJ_SK_NS4_8TiledMMAINS4_8MMA_AtomIJNS4_4SM904GMMA31MMA_64x256x32_F32E4M3E4M3_SS_TNILNSO_7ScaleInE1ELSQ_1EEEEEENS4_6LayoutISC_NS5_IJNSA_ILi0EEESU_SU_EEEEENS5_IJNS4_10UnderscoreESX_SX_EEEEENS4_13SM90_TMA_LOADENS4_14ComposedLayoutINS4_7SwizzleILi1ELi4ELi3EEENS4_18smem_ptr_flag_bitsILi8EEENST_INS5_IJNSA_ILi8EEESH_EEENS5_IJSH_SB_EEEEEEEvNS4_8identityES10_S1A_vS1B_EENS_8epilogue10collective6detail29Sm90TmaWarpSpecializedAdapterINS1E_15DefaultEpilogueISJ_SK_SK_NS1D_6thread17LinearCombinationISJ_Li1EffLNS1I_9ScaleType4KindE0ELNS_15FloatRoundStyleE2ESJ_EENS1_15EpilogueDefaultEEEEEvvEEEEvNT_6ParamsE:
[----:B------:R-:W0:Y:S02]  /*0000*/  LDC R1, c[0x0][0x28] ;  /* 0x00000a00ff017b82 */ /* 0x000e240000000800 */
[----:B0-----:R-:W-:Y:S01]  /*0010*/  VIADD R1, R1, 0xfffffef0 ;  /* 0xfffffef001017836 */ /* 0x001fe20000000000 */
[----:B------:R-:W0:Y:S01]  /*0020*/  S2R R2, SR_TID.X ;  /* 0x0000000000027919 */ /* 0x000e220000002100 */
[----:B------:R-:W-:Y:S01]  /*0030*/  ELECT P0, URZ, PT ;  /* 0x00000000003f782f */ /* 0x000fe20003800000 */
[----:B------:R-:W-:Y:S01]  /*0040*/  BSSY B0, `(.L_x_0) ;  /* 0x0000014000007945 */ /* 0x000fe20003800000 */
[----:B0-----:R-:W-:-:S05]  /*0050*/  SHF.R.U32.HI R0, RZ, 0x5, R2 ;  /* 0x00000005ff007819 */ /* 0x001fca0000011602 */
[----:B------:R-:W0:Y:S02]  /*0060*/  SHFL.IDX PT, R3, R0, RZ, 0x1f ;  /* 0x00001fff00037589 */ /* 0x000e2400000e0000 */
[----:B0-----:R-:W-:Y:S02]  /*0070*/  R2UR UR6, R3 ;  /* 0x00000000030672ca */ /* 0x001fe400000e0000 */
[----:B------:R-:W-:-:S05]  /*0080*/  SHF.R.U32.HI R3, RZ, 0x7, R2 ;  /* 0x00000007ff037819 */ /* 0x000fca0000011602 */
[----:B------:R0:W1:Y:S06]  /*0090*/  SHFL.IDX PT, R4, R3, RZ, 0x1f ;  /* 0x00001fff03047589 */ /* 0x00006c00000e0000 */
[----:B------:R-:W-:Y:S02]  /*00a0*/  USHF.R.S32.HI UR4, URZ, 0x1f, UR6 ;  /* 0x0000001f3f047899 */ /* 0x000fe40008011406 */
[----:B------:R-:W-:Y:S02]  /*00b0*/  ISETP.NE.OR P0, PT, RZ, UR6, !P0 ;  /* 0x00000006ff007c0c */ /* 0x000fe4000c705670 */
[----:B------:R-:W-:-:S04]  /*00c0*/  ULEA.HI UR4, UR4, UR6, URZ, 0x2 ;  /* 0x0000000604047291 */ /* 0x000fc8000f8f103f */
[----:B------:R-:W-:-:S04]  /*00d0*/  ULOP3.LUT UR4, UR4, 0xfffffffc, URZ, 0xc0, !UPT ;  /* 0xfffffffc04047892 */ /* 0x000fc8000f8ec03f */
[----:B------:R-:W-:-:S03]  /*00e0*/  UIADD3 UR6, UR6, -UR4, URZ ;  /* 0x8000000406067290 */ /* 0x000fc6000fffe03f */
[----:B0-----:R-:W-:Y:S09]  /*00f0*/  @P0 BRA `(.L_x_1) ;  /* 0x0000000000200947 */ /* 0x001ff20003800000 */
[----:B------:R-:W-:Y:S02]  /*0100*/  ULDC.64 UR4, c[0x0][0x198] ;  /* 0x0000660000047ab9 */ /* 0x000fe40000000a00 */
[----:B------:R-:W-:Y:S02]  /*0110*/  UIADD3 UR8, UP0, UR4, 0xf0, URZ ;  /* 0x000000f004087890 */ /* 0x000fe4000ff1e03f */
[----:B------:R-:W-:Y:S02]  /*0120*/  UIADD3 UR4, UP1, UR4, 0x1f0, URZ ;  /* 0x000001f004047890 */ /* 0x000fe4000ff3e03f */
[----:B------:R-:W-:Y:S02]  /*0130*/  UIADD3.X UR9, URZ, UR5, URZ, UP0, !UPT ;  /* 0x000000053f097290 */ /* 0x000fe400087fe43f */
[----:B------:R-:W-:-:S07]  /*0140*/  UIADD3.X UR5, URZ, UR5, URZ, UP1, !UPT ;  /* 0x000000053f057290 */ /* 0x000fce0008ffe43f */
[----:B------:R0:W-:Y:S02]  /*0150*/  UTMACCTL.PF [UR8] ;  /* 0x00000000080079b9 */ /* 0x0001e40008040000 */
[----:B------:R0:W-:Y:S02]  /*0160*/  UTMACCTL.PF [UR4] ;  /* 0x00000000040079b9 */ /* 0x0001e40008040000 */
[----:B0-----:R-:W-:Y:S01]  /*0170*/  NOP ;  /* 0x0000000000007918 */ /* 0x001fe20000000000 */
.L_x_1:
[----:B------:R-:W-:Y:S05]  /*0180*/  BSYNC B0 ;  /* 0x0000000000007941 */ /* 0x000fea0003800000 */
.L_x_0:
[----:B------:R-:W0:Y:S01]  /*0190*/  SHFL.IDX PT, R5, R0, RZ, 0x1f ;  /* 0x00001fff00057589 */ /* 0x000e2200000e0000 */
[----:B-1----:R-:W-:Y:S01]  /*01a0*/  R2UR UR14, R4 ;  /* 0x00000000040e72ca */ /* 0x002fe200000e0000 */
[----:B------:R-:W-:-:S04]  /*01b0*/  UISETP.NE.AND UP0, UPT, UR6, 0x3, UPT ;  /* 0x000000030600788c */ /* 0x000fc8000bf05270 */
[----:B------:R-:W-:-:S08]  /*01c0*/  UISETP.EQ.OR UP0, UPT, UR6, URZ, !UP0 ;  /* 0x0000003f0600728c */ /* 0x000fd0000c702670 */
[----:B------:R-:W-:Y:S02]  /*01d0*/  UIADD3 UR12, UR14, -0x1, URZ ;  /* 0xffffffff0e0c7890 */ /* 0x000fe4000fffe03f */
[----:B------:R-:W-:Y:S02]  /*01e0*/  UISETP.EQ.AND UP0, UPT, UR14, URZ, UP0 ;  /* 0x0000003f0e00728c */ /* 0x000fe40008702270 */
[----:B------:R-:W-:Y:S02]  /*01f0*/  UISETP.GE.U32.AND UP1, UPT, UR12, 0x2, UPT ;  /* 0x000000020c00788c */ /* 0x000fe4000bf26070 */
[----:B------:R-:W-:Y:S01]  /*0200*/  USEL UR13, URZ, 0x1, !UP0 ;  /* 0x000000013f0d7887 */ /* 0x000fe2000c000000 */
[----:B0-----:R-:W-:-:S03]  /*0210*/  ISETP.NE.AND P0, PT, R5, RZ, PT ;  /* 0x000000ff0500720c */ /* 0x001fc60003f05270 */
[----:B------:R-:W-:-:S10]  /*0220*/  USEL UR13, UR13, 0x2, UP1 ;  /* 0x000000020d0d7887 */ /* 0x000fd40008800000 */
[----:B------:R-:W-:Y:S05]  /*0230*/  @P0 BRA `(.L_x_2) ;  /* 0x0000000000f40947 */ /* 0x000fea0003800000 */
[----:B------:R-:W-:Y:S01]  /*0240*/  ELECT P0, URZ, PT ;  /* 0x00000000003f782f */ /* 0x000fe20003800000 */
[----:B------:R-:W-:-:S12]  /*0250*/  BSSY B0, `(.L_x_2) ;  /* 0x000003b000007945 */ /* 0x000fd80003800000 */
[----:B------:R-:W-:Y:S05]  /*0260*/  @!P0 BRA `(.L_x_3) ;  /* 0x0000000000e48947 */ /* 0x000fea0003800000 */
[----:B------:R-:W0:Y:S01]  /*0270*/  S2UR UR7, SR_CgaCtaId ;  /* 0x00000000000779c3 */ /* 0x000e220000008800 */
[----:B------:R-:W-:Y:S01]  /*0280*/  UMOV UR4, 0x400 ;  /* 0x0000040000047882 */ /* 0x000fe20000000000 */
[----:B------:R-:W-:Y:S01]  /*0290*/  UMOV UR5, 0x1 ;  /* 0x0000000100057882 */ /* 0x000fe20000000000 */
[----:B------:R-:W-:Y:S02]  /*02a0*/  UMOV UR8, 0x80 ;  /* 0x0000008000087882 */ /* 0x000fe40000000000 */
[----:B------:R-:W-:-:S04]  /*02b0*/  UIADD3 UR8, -UR8, 0x100000, URZ ;  /* 0x0010000008087890 */ /* 0x000fc8000fffe13f */
[----:B------:R-:W-:Y:S02]  /*02c0*/  USHF.L.U32 UR9, UR8, 0xb, URZ ;  /* 0x0000000b08097899 */ /* 0x000fe4000800063f */
[----:B------:R-:W-:Y:S02]  /*02d0*/  USHF.L.U32 UR8, UR8, 0x1, URZ ;  /* 0x0000000108087899 */ /* 0x000fe4000800063f */
[----:B0-----:R-:W-:Y:S02]  /*02e0*/  ULEA UR7, UR7, UR4, 0x18 ;  /* 0x0000000407077291 */ /* 0x001fe4000f8ec03f */
[----:B------:R-:W-:-:S04]  /*02f0*/  UIADD3 UR4, -UR5, 0x100000, URZ ;  /* 0x0010000005047890 */ /* 0x000fc8000fffe13f */
[----:B------:R-:W-:Y:S02]  /*0300*/  USHF.L.U32 UR5, UR4, 0xb, URZ ;  /* 0x0000000b04057899 */ /* 0x000fe4000800063f */
[----:B------:R-:W-:Y:S01]  /*0310*/  USHF.L.U32 UR4, UR4, 0x1, URZ ;  /* 0x0000000104047899 */ /* 0x000fe2000800063f */
[----:B------:R-:W0:Y:S11]  /*0320*/  FENCE.VIEW.ASYNC.S ;  /* 0x00000000000073c6 */ /* 0x000e360000000000 */
[----:B0-----:R0:W1:Y:S01]  /*0330*/  SYNCS.EXCH.64 URZ, [UR7], UR4 ;  /* 0x00000004073f75b2 */ /* 0x0010620008000100 */
[----:B------:R0:W2:Y:S01]  /*0340*/  SYNCS.EXCH.64 URZ, [UR7+0xb0], UR8 ;  /* 0x0000b008073f75b2 */ /* 0x0000a20008000100 */
[----:B------:R0:W3:Y:S01]  /*0350*/  SYNCS.EXCH.64 URZ, [UR7+0x8], UR4 ;  /* 0x00000804073f75b2 */ /* 0x0000e20008000100 */
[----:B------:R0:W4:Y:S01]  /*0360*/  SYNCS.EXCH.64 URZ, [UR7+0xb8], UR8 ;  /* 0x0000b808073f75b2 */ /* 0x0001220008000100 */
[----:B------:R0:W0:Y:S01]  /*0370*/  SYNCS.EXCH.64 URZ, [UR7+0x10], UR4 ;  /* 0x00001004073f75b2 */ /* 0x0000220008000100 */
        /* <DEDUP_REMOVED lines=39> */
[----:B-1234-:R-:W-:Y:S01]  /*05f0*/  NOP ;  /* 0x0000000000007918 */ /* 0x01efe20000000000 */
.L_x_3:
[----:B0-----:R-:W-:Y:S05]  /*0600*/  BSYNC B0 ;  /* 0x0000000000007941 */ /* 0x001fea0003800000 */
.L_x_2:
[----:B------:R-:W0:Y:S01]  /*0610*/  SHFL.IDX PT, R5, R0, RZ, 0x1f ;  /* 0x00001fff00057589 */ /* 0x000e2200000e0000 */
[----:B------:R-:W-:Y:S01]  /*0620*/  ELECT P0, URZ, PT ;  /* 0x00000000003f782f */ /* 0x000fe20003800000 */
[----:B------:R-:W-:Y:S01]  /*0630*/  NOP ;  /* 0x0000000000007918 */ /* 0x000fe20000000000 */
[----:B------:R-:W-:Y:S01]  /*0640*/  ELECT P1, URZ, PT ;  /* 0x00000000003f782f */ /* 0x000fe20003820000 */
[----:B------:R-:W1:Y:S01]  /*0650*/  SHFL.IDX PT, R4, R0, RZ, 0x1f ;  /* 0x00001fff00047589 */ /* 0x000e6200000e0000 */
[----:B------:R-:W-:Y:S01]  /*0660*/  UMOV UR4, 0x20 ;  /* 0x0000002000047882 */ /* 0x000fe20000000000 */
[----:B------:R-:W-:Y:S01]  /*0670*/  UMOV UR9, 0x80 ;  /* 0x0000008000097882 */ /* 0x000fe20000000000 */
[----:B------:R-:W-:Y:S01]  /*0680*/  NOP ;  /* 0x0000000000007918 */ /* 0x000fe20000000000 */
[----:B------:R2:W3:Y:S01]  /*0690*/  SHFL.IDX PT, R0, R3, RZ, 0x1f ;  /* 0x00001fff03007589 */ /* 0x0004e200000e0000 */
[----:B------:R-:W-:Y:S01]  /*06a0*/  ULDC.64 UR22, c[0x0][0x208] ;  /* 0x0000820000167ab9 */ /* 0x000fe20000000a00 */
[----:B--2---:R-:W-:-:S04]  /*06b0*/  SHF.R.S32.HI R3, RZ, 0x1f, R2 ;  /* 0x0000001fff037819 */ /* 0x004fc80000011402 */
[----:B------:R-:W-:Y:S02]  /*06c0*/  LEA.HI R3, R3, R2, RZ, 0x7 ;  /* 0x0000000203037211 */ /* 0x000fe400078f38ff */
[----:B0-----:R-:W-:Y:S02]  /*06d0*/  ISETP.NE.OR P0, PT, R5, RZ, !P0 ;  /* 0x000000ff0500720c */ /* 0x001fe40004705670 */
[----:B------:R-:W-:Y:S02]  /*06e0*/  LOP3.LUT R3, R3, 0xffffff80, RZ, 0xc0, !PT ;  /* 0xffffff8003037812 */ /* 0x000fe400078ec0ff */
[----:B-1----:R-:W-:-:S03]  /*06f0*/  ISETP.NE.OR P1, PT, R4, RZ, !P1 ;  /* 0x000000ff0400720c */ /* 0x002fc60004f25670 */
[----:B------:R-:W-:Y:S01]  /*0700*/  IMAD.IADD R3, R2, 0x1, -R3 ;  /* 0x0000000102037824 */ /* 0x000fe200078e0a03 */
[----:B---3--:R-:W-:-:S05]  /*0710*/  R2UR UR17, R0 ;  /* 0x00000000001172ca */ /* 0x008fca00000e0000 */
[----:B------:R-:W-:-:S04]  /*0720*/  VOTEU.ALL UP0, P0 ;  /* 0x00000000003f7886 */ /* 0x000fc80000000000 */
[----:B------:R-:W-:Y:S01]  /*0730*/  VOTEU.ALL UP1, P1 ;  /* 0x00000000003f7886 */ /* 0x000fe20000820000 */
[----:B------:R-:W0:Y:S01]  /*0740*/  @!UP0 S2UR UR8, SR_CgaCtaId ;  /* 0x00000000000889c3 */ /* 0x000e220000008800 */
[----:B------:R-:W-:Y:S01]  /*0750*/  @!UP0 UMOV UR7, 0x400 ;  /* 0x0000040000078882 */ /* 0x000fe20000000000 */
[----:B------:R-:W-:-:S04]  /*0760*/  @!UP0 UIADD3 UR4, -UR4, 0x100000, URZ ;  /* 0x0010000004048890 */ /* 0x000fc8000fffe13f */
[----:B------:R-:W-:Y:S02]  /*0770*/  @!UP0 USHF.L.U32 UR5, UR4, 0xb, URZ ;  /* 0x0000000b04058899 */ /* 0x000fe4000800063f */
[----:B------:R-:W-:Y:S01]  /*0780*/  @!UP0 USHF.L.U32 UR4, UR4, 0x1, URZ ;  /* 0x0000000104048899 */ /* 0x000fe2000800063f */
[----:B------:R-:W-:Y:S01]  /*0790*/  @!UP1 UMOV UR10, 0x400 ;  /* 0x00000400000a9882 */ /* 0x000fe20000000000 */
[----:B------:R-:W-:Y:S01]  /*07a0*/  VOTEU.ALL UP2, P1 ;  /* 0x00000000003f7886 */ /* 0x000fe20000840000 */
[----:B------:R-:W-:Y:S01]  /*07b0*/  VOTEU.ALL UP3, P1 ;  /* 0x00000000003f7886 */ /* 0x000fe20000860000 */
[----:B------:R-:W-:Y:S01]  /*07c0*/  VOTEU.ALL UP4, P1 ;  /* 0x00000000003f7886 */ /* 0x000fe20000880000 */
[----:B------:R-:W1:Y:S01]  /*07d0*/  @!UP1 S2UR UR11, SR_CgaCtaId ;  /* 0x00000000000b99c3 */ /* 0x000e620000008800 */
[----:B------:R-:W-:Y:S01]  /*07e0*/  VOTEU.ALL UP5, P1 ;  /* 0x00000000003f7886 */ /* 0x000fe200008a0000 */
[----:B------:R-:W-:Y:S01]  /*07f0*/  ISETP.NE.AND P1, PT, RZ, UR14, PT ;  /* 0x0000000eff007c0c */ /* 0x000fe2000bf25270 */
[----:B0-----:R-:W-:-:S02]  /*0800*/  @!UP0 ULEA UR7, UR8, UR7, 0x18 ;  /* 0x0000000708078291 */ /* 0x001fc4000f8ec03f */
[----:B------:R-:W-:-:S04]  /*0810*/  @!UP1 UIADD3 UR8, -UR9, 0x100000, URZ ;  /* 0x0010000009089890 */ /* 0x000fc8000fffe13f */
[----:B------:R-:W-:Y:S02]  /*0820*/  @!UP1 USHF.L.U32 UR9, UR8, 0xb, URZ ;  /* 0x0000000b08099899 */ /* 0x000fe4000800063f */
[----:B------:R-:W-:Y:S01]  /*0830*/  @!UP1 USHF.L.U32 UR8, UR8, 0x1, URZ ;  /* 0x0000000108089899 */ /* 0x000fe2000800063f */
[----:B------:R-:W-:Y:S01]  /*0840*/  VOTEU.ALL UP0, P0 ;  /* 0x00000000003f7886 */ /* 0x000fe20000000000 */
[----:B-1----:R-:W-:Y:S01]  /*0850*/  @!UP1 ULEA UR10, UR11, UR10, 0x18 ;  /* 0x0000000a0b0a9291 */ /* 0x002fe2000f8ec03f */
[----:B------:R-:W-:Y:S01]  /*0860*/  VOTEU.ALL UP1, P0 ;  /* 0x00000000003f7886 */ /* 0x000fe20000020000 */
[----:B------:R-:W0:Y:S02]  /*0870*/  FENCE.VIEW.ASYNC.S ;  /* 0x00000000000073c6 */ /* 0x000e240000000000 */
[----:B0-----:R-:W0:Y:S02]  /*0880*/  @!UP0 SYNCS.EXCH.64 URZ, [UR7+0x190], UR4 ;  /* 0x00019004073f85b2 */ /* 0x001e240008000100 */
[----:B------:R1:W0:Y:S01]  /*0890*/  @!UP1 SYNCS.EXCH.64 URZ, [UR7+0x198], UR4 ;  /* 0x00019804073f95b2 */ /* 0x0002220008000100 */
[----:B------:R-:W-:Y:S01]  /*08a0*/  NOP ;  /* 0x0000000000007918 */ /* 0x000fe20000000000 */
[----:B-1----:R-:W-:-:S02]  /*08b0*/  ULDC.64 UR4, c[0x0][0x598] ;  /* 0x0001660000047ab9 */ /* 0x002fc40000000a00 */
[----:B------:R-:W-:Y:S02]  /*08c0*/  ISETP.NE.U32.AND P0, PT, RZ, UR4, PT ;  /* 0x00000004ff007c0c */ /* 0x000fe4000bf05070 */
[----:B------:R1:W0:Y:S02]  /*08d0*/  @!UP2 SYNCS.EXCH.64 URZ, [UR10+0x170], UR8 ;  /* 0x000170080a3fa5b2 */ /* 0x0002240008000100 */
[----:B------:R-:W-:Y:S01]  /*08e0*/  ISETP.NE.AND.EX P0, PT, RZ, UR5, PT, P0 ;  /* 0x00000005ff007c0c */ /* 0x000fe2000bf05300 */
[----:B------:R1:W0:Y:S01]  /*08f0*/  @!UP3 SYNCS.EXCH.64 URZ, [UR10+0x178], UR8 ;  /* 0x000178080a3fb5b2 */ /* 0x0002220008000100 */
[----:B------:R1:W0:Y:S01]  /*0900*/  @!UP4 SYNCS.EXCH.64 URZ, [UR10+0x180], UR8 ;  /* 0x000180080a3fc5b2 */ /* 0x0002220008000100 */
[----:B------:R1:W0:Y:S01]  /*0910*/  @!UP5 SYNCS.EXCH.64 URZ, [UR10+0x188], UR8 ;  /* 0x000188080a3fd5b2 */ /* 0x0002220008000100 */
[----:B------:R-:W-:Y:S01]  /*0920*/  NOP ;  /* 0x0000000000007918 */ /* 0x000fe20000000000 */
[----:B0-----:R-:W-:Y:S08]  /*0930*/  BAR.SYNC.DEFER_BLOCKING 0x0 ;  /* 0x0000000000007b1d */ /* 0x001ff00000010000 */
[----:B-1----:R-:W-:Y:S05]  /*0940*/  @!P0 BRA `(.L_x_4) ;  /* 0x0000000000208947 */ /* 0x002fea0003800000 */
[----:B------:R-:W0:Y:S02]  /*0950*/  LDC.64 R4, c[0x0][0x598] ;  /* 0x00016600ff047b82 */ /* 0x000e240000000a00 */
[----:B0-----:R-:W2:Y:S02]  /*0960*/  LDG.E.64 R4, desc[UR22][R4.64] ;  /* 0x0000001604047981 */ /* 0x001ea4000c1e1b00 */
[----:B--2---:R-:W-:-:S04]  /*0970*/  ISETP.NE.U32.AND P0, PT, R4, RZ, PT ;  /* 0x000000ff0400720c */ /* 0x004fc80003f05070 */
[----:B------:R-:W-:-:S13]  /*0980*/  ISETP.NE.AND.EX P0, PT, R5, RZ, PT, P0 ;  /* 0x000000ff0500720c */ /* 0x000fda0003f05300 */
[----:B------:R-:W-:Y:S05]  /*0990*/  @!P0 BRA `(.L_x_4) ;  /* 0x00000000000c8947 */ /* 0x000fea0003800000 */
[----:B------:R-:W2:Y:S02]  /*09a0*/  LD.E R4, desc[UR22][R4.64] ;  /* 0x0000001604047980 */ /* 0x000ea4000c101900 */
[----:B--2---:R-:W-:Y:S01]  /*09b0*/  R2UR UR25, R4 ;  /* 0x00000000041972ca */ /* 0x004fe200000e0000 */
[----:B------:R-:W-:-:S14]  /*09c0*/  BRA `(.L_x_5) ;  /* 0x0000000000247947 */ /* 0x000fdc0003800000 */
.L_x_4:
[----:B------:R-:W-:Y:S02]  /*09d0*/  ULDC.64 UR4, c[0x0][0x588] ;  /* 0x0001620000047ab9 */ /* 0x000fe40000000a00 */
[----:B------:R-:W-:-:S04]  /*09e0*/  ISETP.NE.U32.AND P0, PT, RZ, UR4, PT ;  /* 0x00000004ff007c0c */ /* 0x000fc8000bf05070 */
[----:B------:R-:W-:-:S13]  /*09f0*/  ISETP.NE.AND.EX P0, PT, RZ, UR5, PT, P0 ;  /* 0x00000005ff007c0c */ /* 0x000fda000bf05300 */
[----:B------:R-:W-:Y:S05]  /*0a00*/  @!P0 BRA `(.L_x_6) ;  /* 0x0000000000108947 */ /* 0x000fea0003800000 */
[----:B------:R-:W0:Y:S02]  /*0a10*/  LDC.64 R4, c[0x0][0x588] ;  /* 0x00016200ff047b82 */ /* 0x000e240000000a00 */
[----:B0-----:R-:W2:Y:S02]  /*0a20*/  LDG.E R4, desc[UR22][R4.64] ;  /* 0x0000001604047981 */ /* 0x001ea4000c1e1900 */
[----:B--2---:R-:W-:Y:S01]  /*0a30*/  R2UR UR25, R4 ;  /* 0x00000000041972ca */ /* 0x004fe200000e0000 */
[----:B------:R-:W-:-:S14]  /*0a40*/  BRA `(.L_x_5) ;  /* 0x0000000000047947 */ /* 0x000fdc0003800000 */
.L_x_6:
[----:B------:R-:W-:-:S05]  /*0a50*/  ULDC UR25, c[0x0][0x580] ;  /* 0x0001600000197ab9 */ /* 0x000fca0000000800 */
.L_x_5:
[----:B------:R-:W-:Y:S02]  /*0a60*/  ULDC.64 UR4, c[0x0][0x5a0] ;  /* 0x0001680000047ab9 */ /* 0x000fe40000000a00 */
[----:B------:R-:W-:-:S04]  /*0a70*/  ISETP.NE.U32.AND P0, PT, RZ, UR4, PT ;  /* 0x00000004ff007c0c */ /* 0x000fc8000bf05070 */
[----:B------:R-:W-:-:S13]  /*0a80*/  ISETP.NE.AND.EX P0, PT, RZ, UR5, PT, P0 ;  /* 0x00000005ff007c0c */ /* 0x000fda000bf05300 */
[----:B------:R-:W-:Y:S05]  /*0a90*/  @!P0 BRA `(.L_x_7) ;  /* 0x0000000000208947 */ /* 0x000fea0003800000 */
        /* <DEDUP_REMOVED lines=8> */
.L_x_7:
        /* <DEDUP_REMOVED lines=8> */
.L_x_9:
[----:B------:R-:W-:-:S05]  /*0ba0*/  ULDC UR26, c[0x0][0x584] ;  /* 0x00016100001a7ab9 */ /* 0x000fca0000000800 */
.L_x_8:
[----:B------:R-:W0:Y:S01]  /*0bb0*/  LDC R0, c[0x0][0x65c] ;  /* 0x00019700ff007b82 */ /* 0x000e220000000800 */
[----:B------:R-:W1:Y:S01]  /*0bc0*/  S2R R12, SR_CTAID.Y ;  /* 0x00000000000c7919 */ /* 0x000e620000002600 */
[----:B------:R-:W-:Y:S01]  /*0bd0*/  IMAD.MOV.U32 R5, RZ, RZ, RZ ;  /* 0x000000ffff057224 */ /* 0x000fe200078e00ff */
[----:B------:R-:W-:Y:S01]  /*0be0*/  UISETP.NE.AND UP0, UPT, UR14, 0x2, UPT ;  /* 0x000000020e00788c */ /* 0x000fe2000bf05270 */
[----:B------:R-:W2:Y:S01]  /*0bf0*/  S2R R4, SR_CTAID.X ;  /* 0x0000000000047919 */ /* 0x000ea20000002500 */
[----:B------:R-:W-:Y:S01]  /*0c00*/  ULDC UR7, c[0x0][0x28c] ;  /* 0x0000a30000077ab9 */ /* 0x000fe20000000800 */
[----:B------:R-:W-:Y:S01]  /*0c10*/  UMOV UR5, URZ ;  /* 0x0000003f00057c82 */ /* 0x000fe20008000000 */
[----:B------:R-:W-:Y:S02]  /*0c20*/  UIADD3 UR7, UR7, 0x1f, URZ ;  /* 0x0000001f07077890 */ /* 0x000fe4000fffe03f */
[----:B------:R-:W-:Y:S01]  /*0c30*/  PLOP3.LUT P0, PT, PT, PT, UP0, 0x80, 0x0 ;  /* 0x000000000000781c */ /* 0x000fe20003f0f008 */
[----:B------:R-:W-:Y:S01]  /*0c40*/  UMOV UR4, URZ ;  /* 0x0000003f00047c82 */ /* 0x000fe20008000000 */
[----:B------:R-:W-:Y:S01]  /*0c50*/  ULDC.64 UR18, c[0x0][0x650] ;  /* 0x0001940000127ab9 */ /* 0x000fe20000000a00 */
[----:B------:R-:W-:-:S04]  /*0c60*/  USHF.R.S32.HI UR10, URZ, 0x1f, UR7 ;  /* 0x0000001f3f0a7899 */ /* 0x000fc80008011407 */
[----:B------:R-:W-:-:S04]  /*0c70*/  ULEA.HI UR10, UR10, UR7, URZ, 0x5 ;  /* 0x000000070a0a7291 */ /* 0x000fc8000f8f283f */
[----:B------:R-:W-:Y:S01]  /*0c80*/  USHF.R.S32.HI UR14, URZ, 0x5, UR10 ;  /* 0x000000053f0e7899 */ /* 0x000fe2000801140a */
[----:B0-----:R-:W-:-:S13]  /*0c90*/  ISETP.NE.AND P2, PT, R0, 0x1, PT ;  /* 0x000000010000780c */ /* 0x001fda0003f45270 */
[----:B------:R-:W2:Y:S01]  /*0ca0*/  @P2 LDC R9, c[0x0][0x10] ;  /* 0x00000400ff092b82 */ /* 0x000ea20000000800 */
[----:B-1----:R-:W-:Y:S02]  /*0cb0*/  @P2 IMAD.MOV.U32 R6, RZ, RZ, R12 ;  /* 0x000000ffff062224 */ /* 0x002fe400078e000c */
[----:B------:R-:W-:-:S05]  /*0cc0*/  @P2 IMAD.MOV.U32 R7, RZ, RZ, RZ ;  /* 0x000000ffff072224 */ /* 0x000fca00078e00ff */
[----:B------:R-:W0:Y:S01]  /*0cd0*/  @!P2 LDC R11, c[0x0][0xc] ;  /* 0x00000300ff0bab82 */ /* 0x000e220000000800 */
[----:B------:R-:W-:Y:S01]  /*0ce0*/  ULDC UR8, c[0x0][0xc] ;  /* 0x0000030000087ab9 */ /* 0x000fe20000000800 */
[----:B------:R-:W-:Y:S01]  /*0cf0*/  ULDC UR9, c[0x0][0x10] ;  /* 0x0000040000097ab9 */ /* 0x000fe20000000800 */
[----:B------:R-:W-:Y:S01]  /*0d00*/  ULDC UR7, c[0x0][0x14] ;  /* 0x0000050000077ab9 */ /* 0x000fe20000000800 */
[----:B------:R-:W-:-:S04]  /*0d10*/  UIMAD.WIDE.U32 UR8, UR8, UR9, URZ ;  /* 0x00000009080872a5 */ /* 0x000fc8000f8e003f */
[----:B------:R-:W-:Y:S02]  /*0d20*/  UIMAD.WIDE.U32 UR20, UR8, UR7, URZ ;  /* 0x00000007081472a5 */ /* 0x000fe4000f8e003f */
[----:B------:R-:W-:-:S04]  /*0d30*/  UIMAD UR15, UR9, UR7, URZ ;  /* 0x00000007090f72a4 */ /* 0x000fc8000f8e023f */
[----:B------:R-:W-:Y:S01]  /*0d40*/  UIADD3 UR15, UR21, UR15, URZ ;  /* 0x0000000f150f7290 */ /* 0x000fe2000fffe03f */
[----:B--2---:R-:W-:-:S04]  /*0d50*/  @P2 IMAD.WIDE.U32 R8, R4, R9, R6 ;  /* 0x0000000904082225 */ /* 0x004fc800078e0006 */
[----:B------:R-:W-:Y:S02]  /*0d60*/  @P2 IMAD.MOV.U32 R13, RZ, RZ, R8 ;  /* 0x000000ffff0d2224 */ /* 0x000fe400078e0008 */
[----:B0-----:R-:W-:-:S04]  /*0d70*/  @!P2 IMAD.WIDE.U32 R6, R11, R12, R4 ;  /* 0x0000000c0b06a225 */ /* 0x001fc800078e0004 */
[----:B------:R-:W-:Y:S02]  /*0d80*/  @P2 IMAD.MOV.U32 R11, RZ, RZ, RZ ;  /* 0x000000ffff0b2224 */ /* 0x000fe400078e00ff */
[----:B------:R-:W-:Y:S02]  /*0d90*/  @!P2 IMAD.MOV.U32 R13, RZ, RZ, R6 ;  /* 0x000000ffff0da224 */ /* 0x000fe400078e0006 */
[----:B------:R-:W-:Y:S02]  /*0da0*/  @P2 IMAD.IADD R10, R9, 0x1, R11 ;  /* 0x00000001090a2824 */ /* 0x000fe400078e020b */
[----:B------:R-:W-:Y:S01]  /*0db0*/  @!P2 IMAD.MOV.U32 R10, RZ, RZ, R7 ;  /* 0x000000ffff0aa224 */ /* 0x000fe200078e0007 */
[----:B------:R0:W-:Y:S01]  /*0dc0*/  STL [R1+0x80], R13 ;  /* 0x0000800d01007387 */ /* 0x0001e20000100800 */
[----:B------:R-:W-:Y:S02]  /*0dd0*/  IMAD.MOV.U32 R18, RZ, RZ, R13 ;  /* 0x000000ffff127224 */ /* 0x000fe400078e000d */
[----:B------:R-:W-:Y:S01]  /*0de0*/  IMAD.MOV.U32 R19, RZ, RZ, R10 ;  /* 0x000000ffff137224 */ /* 0x000fe200078e000a */
[----:B------:R0:W-:Y:S01]  /*0df0*/  STL [R1+0x7c], R10 ;  /* 0x00007c0a01007387 */ /* 0x0001e20000100800 */
[----:B------:R-:W-:Y:S05]  /*0e00*/  @P0 BRA `(.L_x_10) ;  /* 0x0000000000280947 */ /* 0x000fea0003800000 */
[----:B------:R-:W-:Y:S01]  /*0e10*/  IADD3 R18, P0, R18, UR20, RZ ;  /* 0x0000001412127c10 */ /* 0x000fe2000ff1e0ff */
[----:B------:R-:W-:Y:S02]  /*0e20*/  UISETP.GE.U32.AND UP0, UPT, UR14, 0x16, UPT ;  /* 0x000000160e00788c */ /* 0x000fe4000bf06070 */
[----:B------:R-:W-:Y:S01]  /*0e30*/  UIMAD.WIDE.U32 UR4, UR14, -0x45d1745d, URZ ;  /* 0xba2e8ba30e0478a5 */ /* 0x000fe2000f8e003f */
[----:B------:R-:W-:Y:S01]  /*0e40*/  IADD3.X R19, R19, UR15, RZ, P0, !PT ;  /* 0x0000000f13137c10 */ /* 0x000fe200087fe4ff */
[----:B------:R1:W-:Y:S02]  /*0e50*/  STL [R1+0x80], R18 ;  /* 0x0000801201007387 */ /* 0x0003e40000100800 */
[----:B------:R-:W-:Y:S02]  /*0e60*/  USHF.R.U32.HI UR5, URZ, 0x4, UR5 ;  /* 0x000000043f057899 */ /* 0x000fe40008011605 */
[----:B------:R1:W-:Y:S01]  /*0e70*/  STL [R1+0x7c], R19 ;  /* 0x00007c1301007387 */ /* 0x0003e20000100800 */
[----:B------:R-:W-:-:S02]  /*0e80*/  UMOV UR4, URZ ;  /* 0x0000003f00047c82 */ /* 0x000fc40008000000 */
[----:B------:R-:W-:Y:S02]  /*0e90*/  @UP0 ULOP3.LUT UR4, UR5, 0x1, URZ, 0xc0, !UPT ;  /* 0x0000000105040892 */ /* 0x000fe4000f8ec03f */
[----:B------:R-:W-:-:S12]  /*0ea0*/  UIMAD UR5, UR5, -0x16, UR14 ;  /* 0xffffffea050578a4 */ /* 0x000fd8000f8e020e */
.L_x_10:
[----:B------:R-:W-:Y:S01]  /*0eb0*/  IMAD.MOV.U32 R8, RZ, RZ, -0x1 ;  /* 0xffffffffff087424 */ /* 0x000fe200078e00ff */
[----:B------:R-:W-:Y:S01]  /*0ec0*/  ISETP.GE.U32.AND P0, PT, R18, UR18, PT ;  /* 0x0000001212007c0c */ /* 0x000fe2000bf06070 */
[----:B------:R-:W-:Y:S01]  /*0ed0*/  IMAD.MOV.U32 R6, RZ, RZ, -0x1 ;  /* 0xffffffffff067424 */ /* 0x000fe200078e00ff */
[----:B------:R-:W-:Y:S01]  /*0ee0*/  PRMT R0, RZ, 0x7610, R0 ;  /* 0x00007610ff007816 */ /* 0x000fe20000000000 */
[----:B------:R-:W-:Y:S01]  /*0ef0*/  IMAD.MOV.U32 R7, RZ, RZ, -0x1 ;  /* 0xffffffffff077424 */ /* 0x000fe200078e00ff */
[----:B------:R2:W-:Y:S01]  /*0f00*/  STL [R1+0x84], R8 ;  /* 0x0000840801007387 */ /* 0x0005e20000100800 */
[----:B------:R-:W-:-:S03]  /*0f10*/  ISETP.GE.U32.AND.EX P0, PT, R19, UR19, PT, P0 ;  /* 0x0000001313007c0c */ /* 0x000fc6000bf06100 */
[----:B------:R2:W-:Y:S04]  /*0f20*/  STL [R1+0x78], R6 ;  /* 0x0000780601007387 */ /* 0x0005e80000100800 */
[----:B------:R2:W-:Y:S06]  /*0f30*/  STL [R1+0x88], R7 ;  /* 0x0000880701007387 */ /* 0x0005ec0000100800 */
[----:B------:R-:W-:Y:S05]  /*0f40*/  @P0 BRA `(.L_x_11) ;  /* 0x0000000400680947 */ /* 0x000fea0003800000 */
[----:B------:R-:W3:Y:S01]  /*0f50*/  LDC.64 R14, c[0x0][0x628] ;  /* 0x00018a00ff0e7b82 */ /* 0x000ee20000000a00 */
[----:B--2---:R-:W-:Y:S02]  /*0f60*/  IMAD.MOV.U32 R6, RZ, RZ, R18 ;  /* 0x000000ffff067224 */ /* 0x004fe400078e0012 */
[----:B------:R-:W-:-:S05]  /*0f70*/  IMAD.MOV.U32 R7, RZ, RZ, R19 ;  /* 0x000000ffff077224 */ /* 0x000fca00078e0013 */
[----:B------:R-:W2:Y:S08]  /*0f80*/  LDC R0, c[0x0][0x630] ;  /* 0x00018c00ff007b82 */ /* 0x000eb00000000800 */
[----:B------:R-:W4:Y:S01]  /*0f90*/  LDC.64 R16, c[0x0][0x620] ;  /* 0x00018800ff107b82 */ /* 0x000f220000000a00 */
[----:B---3--:R-:W-:-:S04]  /*0fa0*/  ISETP.NE.U32.AND P0, PT, R14, RZ, PT ;  /* 0x000000ff0e00720c */ /* 0x008fc80003f05070 */
[----:B------:R-:W-:-:S13]  /*0fb0*/  ISETP.NE.AND.EX P0, PT, R15, RZ, PT, P0 ;  /* 0x000000ff0f00720c */ /* 0x000fda0003f05300 */
[----:B--2-4-:R-:W-:Y:S05]  /*0fc0*/  @!P0 BRA `(.L_x_12) ;  /* 0x0000000000288947 */ /* 0x014fea0003800000 */
[----:B------:R-:W2:Y:S02]  /*0fd0*/  LDC R11, c[0x0][0x634] ;  /* 0x00018d00ff0b7b82 */ /* 0x000ea40000000800 */
[----:B--2---:R-:W-:-:S05]  /*0fe0*/  IADD3 R11, P0, R18, R11, RZ ;  /* 0x0000000b120b7210 */ /* 0x004fca0007f1e0ff */
[----:B0-----:R-:W-:-:S04]  /*0ff0*/  IMAD.X R13, RZ, RZ, R19, P0 ;  /* 0x000000ffff0d7224 */ /* 0x001fc800000e0613 */
[----:B------:R-:W-:-:S04]  /*1000*/  IMAD.WIDE.U32 R6, R13, R14, RZ ;  /* 0x0000000e0d067225 */ /* 0x000fc800078e00ff */
[----:B------:R-:W-:-:S04]  /*1010*/  IMAD.WIDE.U32 R8, P0, R11, R15, R6 ;  /* 0x0000000f0b087225 */ /* 0x000fc80007800006 */
[----:B------:R-:W-:-:S04]  /*1020*/  IMAD.WIDE.U32 R6, R11, R14, RZ ;  /* 0x0000000e0b067225 */ /* 0x000fc800078e00ff */
[----:B------:R-:W-:Y:S01]  /*1030*/  IMAD.X R11, RZ, RZ, RZ, P0 ;  /* 0x000000ffff0b7224 */ /* 0x000fe200000e06ff */
[----:B------:R-:W-:Y:S01]  /*1040*/  IADD3 RZ, P0, R7, R8, RZ ;  /* 0x0000000807ff7210 */ /* 0x000fe20007f1e0ff */
[----:B------:R-:W-:-:S04]  /*1050*/  IMAD.MOV.U32 R10, RZ, RZ, R9 ;  /* 0x000000ffff0a7224 */ /* 0x000fc800078e0009 */
[----:B------:R-:W-:-:S08]  /*1060*/  IMAD.WIDE.U32.X R6, R13, R15, R10, P0 ;  /* 0x0000000f0d067225 */ /* 0x000fd000000e040a */
.L_x_12:
[-CC-:B------:R-:W-:Y:S01]  /*1070*/  SHF.R.U64 R25, R6, R0.reuse, R7.reuse ;  /* 0x0000000006197219 */ /* 0x180fe20000001207 */
[----:B0-----:R-:W0:Y:S01]  /*1080*/  LDC R10, c[0x0][0x618] ;  /* 0x00018600ff0a7b82 */ /* 0x001e220000000800 */
[----:B------:R-:W-:Y:S01]  /*1090*/  SHF.R.U32.HI R5, RZ, R0, R7 ;  /* 0x00000000ff057219 */ /* 0x000fe20000011607 */
[----:B------:R-:W-:Y:S01]  /*10a0*/  IMAD.MOV.U32 R6, RZ, RZ, R18 ;  /* 0x000000ffff067224 */ /* 0x000fe200078e0012 */
[----:B------:R-:W-:Y:S01]  /*10b0*/  IADD3 R9, P0, RZ, -R25, RZ ;  /* 0x80000019ff097210 */ /* 0x000fe20007f1e0ff */
[----:B------:R-:W-:Y:S01]  /*10c0*/  IMAD.MOV.U32 R7, RZ, RZ, R19 ;  /* 0x000000ffff077224 */ /* 0x000fe200078e0013 */
[----:B------:R-:W-:Y:S01]  /*10d0*/  I2FP.F32.U32 R0, R4 ;  /* 0x0000000400007245 */ /* 0x000fe20000201000 */
[----:B------:R-:W-:Y:S02]  /*10e0*/  ULDC UR7, c[0x0][0x150] ;  /* 0x0000540000077ab9 */ /* 0x000fe40000000800 */
[----:B------:R-:W2:Y:S01]  /*10f0*/  LDC.64 R22, c[0x0][0x640] ;  /* 0x00019000ff167b82 */ /* 0x000ea20000000a00 */
[----:B------:R-:W-:-:S02]  /*1100*/  IMAD.X R11, RZ, RZ, ~R5, P0 ;  /* 0x000000ffff0b7224 */ /* 0x000fc400000e0e05 */
[----:B------:R-:W-:Y:S01]  /*1110*/  FMUL R0, R0, UR7 ;  /* 0x0000000700007c20 */ /* 0x000fe20008400000 */
[----:B------:R-:W-:Y:S01]  /*1120*/  IMAD.WIDE.U32 R6, R9, R16, R6 ;  /* 0x0000001009067225 */ /* 0x000fe200078e0006 */
[----:B------:R-:W-:-:S03]  /*1130*/  ULDC UR7, c[0x0][0x154] ;  /* 0x0000550000077ab9 */ /* 0x000fc60000000800 */
[----:B------:R-:W-:Y:S01]  /*1140*/  IMAD R8, R11, R16, RZ ;  /* 0x000000100b087224 */ /* 0x000fe200078e02ff */
[----:B------:R-:W3:Y:S01]  /*1150*/  LDC R5, c[0x0][0x144] ;  /* 0x00005100ff057b82 */ /* 0x000ee20000000800 */
[----:B------:R-:W4:Y:S02]  /*1160*/  F2I.U32.TRUNC.NTZ R0, R0 ;  /* 0x0000000000007305 */ /* 0x000f24000020f000 */
[----:B------:R-:W-:-:S04]  /*1170*/  IMAD R9, R9, R17, R8 ;  /* 0x0000001109097224 */ /* 0x000fc800078e0208 */
[----:B------:R-:W-:Y:S01]  /*1180*/  IMAD.IADD R7, R7, 0x1, R9 ;  /* 0x0000000107077824 */ /* 0x000fe200078e0209 */
[----:B------:R-:W5:Y:S01]  /*1190*/  LDC R16, c[0x0][0x608] ;  /* 0x00018200ff107b82 */ /* 0x000f620000000800 */
[----:B------:R-:W-:-:S03]  /*11a0*/  IMAD.MOV.U32 R9, RZ, RZ, -0x1 ;  /* 0xffffffffff097424 */ /* 0x000fc600078e00ff */
[--C-:B0-----:R-:W-:Y:S02]  /*11b0*/  SHF.R.U64 R14, R6, R10, R7.reuse ;  /* 0x0000000a060e7219 */ /* 0x101fe40000001207 */
[----:B------:R-:W-:Y:S02]  /*11c0*/  I2FP.F32.U32 R6, R12 ;  /* 0x0000000c00067245 */ /* 0x000fe40000201000 */
[----:B------:R-:W0:Y:S01]  /*11d0*/  LDC R20, c[0x0][0x658] ;  /* 0x00019600ff147b82 */ /* 0x000e220000000800 */
[----:B--2---:R-:W-:Y:S01]  /*11e0*/  ISETP.NE.U32.AND P0, PT, R22, RZ, PT ;  /* 0x000000ff1600720c */ /* 0x004fe20003f05070 */
[----:B----4-:R-:W-:Y:S02]  /*11f0*/  IMAD.MOV R8, RZ, RZ, -R0 ;  /* 0x000000ffff087224 */ /* 0x010fe400078e0a00 */
[----:B------:R-:W-:Y:S01]  /*1200*/  FMUL R6, R6, UR7 ;  /* 0x0000000706067c20 */ /* 0x000fe20008400000 */
[----:B------:R-:W-:Y:S02]  /*1210*/  SHF.R.U32.HI R7, RZ, R10, R7 ;  /* 0x0000000aff077219 */ /* 0x000fe40000011607 */
[----:B------:R-:W-:Y:S01]  /*1220*/  ISETP.NE.AND.EX P0, PT, R23, RZ, PT, P0 ;  /* 0x000000ff1700720c */ /* 0x000fe20003f05300 */
[----:B------:R2:W4:Y:S01]  /*1230*/  F2I.U32.TRUNC.NTZ R13, R6 ;  /* 0x00000006000d7305 */ /* 0x000522000020f000 */
[----:B------:R-:W2:Y:S01]  /*1240*/  LDC R15, c[0x0][0x148] ;  /* 0x00005200ff0f7b82 */ /* 0x000ea20000000800 */
[----:B---3--:R-:W-:-:S07]  /*1250*/  IMAD R0, R5, R8, R4 ;  /* 0x0000000805007224 */ /* 0x008fce00078e0204 */
[----:B-1----:R-:W1:Y:S01]  /*1260*/  LDC R18, c[0x0][0x600] ;  /* 0x00018000ff127b82 */ /* 0x002e620000000800 */
[-CC-:B-----5:R-:W-:Y:S02]  /*1270*/  SHF.R.U64 R26, R14, R16.reuse, R7.reuse ;  /* 0x000000100e1a7219 */ /* 0x1a0fe40000001207 */
[----:B------:R-:W-:Y:S01]  /*1280*/  SHF.R.U32.HI R5, RZ, R16, R7 ;  /* 0x00000010ff057219 */ /* 0x000fe20000011607 */
[----:B------:R-:W-:-:S04]  /*1290*/  IMAD.MOV.U32 R7, RZ, RZ, 0x1 ;  /* 0x00000001ff077424 */ /* 0x000fc800078e00ff */
[----:B------:R-:W3:Y:S01]  /*12a0*/  LDC R19, c[0x0][0x648] ;  /* 0x00019200ff137b82 */ /* 0x000ee20000000800 */
[-C--:B0-----:R-:W-:Y:S02]  /*12b0*/  SHF.L.U32 R4, R9, R20.reuse, RZ ;  /* 0x0000001409047219 */ /* 0x081fe400000006ff */
[--C-:B------:R-:W-:Y:S02]  /*12c0*/  SHF.R.U64 R16, R26, R20, R5.reuse ;  /* 0x000000141a107219 */ /* 0x100fe40000001205 */
[----:B------:R-:W-:Y:S02]  /*12d0*/  LOP3.LUT R11, RZ, R4, RZ, 0x33, !PT ;  /* 0x00000004ff0b7212 */ /* 0x000fe400078e33ff */
[-C--:B------:R-:W-:Y:S01]  /*12e0*/  SHF.R.U32.HI R5, RZ, R20.reuse, R5 ;  /* 0x00000014ff057219 */ /* 0x080fe20000011605 */
[----:B------:R-:W0:Y:S01]  /*12f0*/  LDC R21, c[0x0][0x638] ;  /* 0x00018e00ff157b82 */ /* 0x000e220000000800 */
[----:B------:R-:W-:Y:S01]  /*1300*/  SHF.L.U32 R10, R7, R20, RZ ;  /* 0x00000014070a7219 */ /* 0x000fe200000006ff */
[----:B------:R-:W-:-:S06]  /*1310*/  IMAD.MOV.U32 R4, RZ, RZ, R16 ;  /* 0x000000ffff047224 */ /* 0x000fcc00078e0010 */
[----:B------:R-:W0:Y:S01]  /*1320*/  LDC R24, c[0x0][0x610] ;  /* 0x00018400ff187b82 */ /* 0x000e220000000800 */
[----:B--2-4-:R-:W-:Y:S05]  /*1330*/  @!P0 BRA `(.L_x_13) ;  /* 0x0000000000288947 */ /* 0x014fea0003800000 */
[----:B------:R-:W2:Y:S02]  /*1340*/  LDC R9, c[0x0][0x64c] ;  /* 0x00019300ff097b82 */ /* 0x000ea40000000800 */
[----:B--2---:R-:W-:-:S05]  /*1350*/  IADD3 R9, P0, R16, R9, RZ ;  /* 0x0000000910097210 */ /* 0x004fca0007f1e0ff */
[----:B------:R-:W-:-:S04]  /*1360*/  IMAD.X R17, RZ, RZ, R5, P0 ;  /* 0x000000ffff117224 */ /* 0x000fc800000e0605 */
[----:B------:R-:W-:-:S04]  /*1370*/  IMAD.WIDE.U32 R4, R17, R22, RZ ;  /* 0x0000001611047225 */ /* 0x000fc800078e00ff */
[----:B------:R-:W-:-:S04]  /*1380*/  IMAD.WIDE.U32 R6, P0, R9, R23, R4 ;  /* 0x0000001709067225 */ /* 0x000fc80007800004 */
[----:B------:R-:W-:-:S04]  /*1390*/  IMAD.WIDE.U32 R4, R9, R22, RZ ;  /* 0x0000001609047225 */ /* 0x000fc800078e00ff */
[----:B------:R-:W-:Y:S01]  /*13a0*/  IMAD.X R9, RZ, RZ, RZ, P0 ;  /* 0x000000ffff097224 */ /* 0x000fe200000e06ff */
[----:B------:R-:W-:Y:S01]  /*13b0*/  IADD3 RZ, P0, R5, R6, RZ ;  /* 0x0000000605ff7210 */ /* 0x000fe20007f1e0ff */
[----:B------:R-:W-:-:S04]  /*13c0*/  IMAD.MOV.U32 R8, RZ, RZ, R7 ;  /* 0x000000ffff087224 */ /* 0x000fc800078e0007 */
[----:B------:R-:W-:-:S08]  /*13d0*/  IMAD.WIDE.U32.X R4, R17, R23, R8, P0 ;  /* 0x0000001711047225 */ /* 0x000fd000000e0408 */
.L_x_13:
[----:B---3--:R-:W-:Y:S01]  /*13e0*/  SHF.R.U64 R4, R4, R19, R5 ;  /* 0x0000001304047219 */ /* 0x008fe20000001205 */
[----:B-1----:R-:W-:Y:S01]  /*13f0*/  VIADD R5, R18, 0xffffffff ;  /* 0xffffffff12057836 */ /* 0x002fe20000000000 */
[----:B------:R-:W-:Y:S01]  /*1400*/  LOP3.LUT R11, R26, R11, RZ, 0xc0, !PT ;  /* 0x0000000b1a0b7212 */ /* 0x000fe200078ec0ff */
[----:B------:R-:W-:Y:S02]  /*1410*/  IMAD.MOV R13, RZ, RZ, -R13 ;  /* 0x000000ffff0d7224 */ /* 0x000fe400078e0a0d */
[----:B------:R-:W-:Y:S01]  /*1420*/  IMAD.MOV R6, RZ, RZ, -R4 ;  /* 0x000000ffff067224 */ /* 0x000fe200078e0a04 */
[----:B------:R-:W-:Y:S01]  /*1430*/  LOP3.LUT R14, R14, R5, RZ, 0xc0, !PT ;  /* 0x000000050e0e7212 */ /* 0x000fe200078ec0ff */
[----:B------:R-:W-:Y:S02]  /*1440*/  @P2 IMAD R0, R15, R13, R12 ;  /* 0x0000000d0f002224 */ /* 0x000fe400078e020c */
[----:B------:R-:W-:Y:S02]  /*1450*/  IMAD R11, R10, R4, R11 ;  /* 0x000000040a0b7224 */ /* 0x000fe400078e020b */
[----:B0-----:R-:W-:-:S02]  /*1460*/  IMAD R5, R6, R21, R16 ;  /* 0x0000001506057224 */ /* 0x001fc400078e0210 */
[----:B------:R-:W-:Y:S02]  /*1470*/  IMAD R4, R11, R24, R0 ;  /* 0x000000180b047224 */ /* 0x000fe400078e0200 */
[----:B------:R-:W-:Y:S02]  /*1480*/  IMAD R5, R5, R18, R14 ;  /* 0x0000001205057224 */ /* 0x000fe400078e020e */
[----:B------:R-:W-:-:S03]  /*1490*/  IMAD.MOV.U32 R0, RZ, RZ, 0x1 ;  /* 0x00000001ff007424 */ /* 0x000fc600078e00ff */
[----:B------:R-:W-:Y:S02]  /*14a0*/  SEL R6, R5, R4, !P2 ;  /* 0x0000000405067207 */ /* 0x000fe40005000000 */
[----:B------:R-:W-:-:S03]  /*14b0*/  SEL R4, R4, R5, !P2 ;  /* 0x0000000504047207 */ /* 0x000fc60005000000 */
[----:B------:R3:W-:Y:S04]  /*14c0*/  STL [R1+0x88], R6 ;  /* 0x0000880601007387 */ /* 0x0007e80000100800 */
[----:B------:R3:W-:Y:S04]  /*14d0*/  STL [R1+0x78], R25 ;  /* 0x0000781901007387 */ /* 0x0007e80000100800 */
[----:B------:R3:W-:Y:S02]  /*14e0*/  STL [R1+0x84], R4 ;  /* 0x0000840401007387 */ /* 0x0007e40000100800 */
.L_x_11:
[----:B------:R-:W-:Y:S05]  /*14f0*/  @!P1 BRA `(.L_x_14) ;  /* 0x000000d8009c9947 */ /* 0x000fea0003800000 */
[----:B------:R-:W-:-:S06]  /*1500*/  UISETP.GT.U32.AND UP0, UPT, UR12, 0x1, UPT ;  /* 0x000000010c00788c */ /* 0x000fcc000bf04070 */
[----:B------:R-:W-:-:S13]  /*1510*/  PLOP3.LUT P0, PT, PT, PT, UP0, 0x80, 0x0 ;  /* 0x000000000000781c */ /* 0x000fda0003f0f008 */
[----:B------:R-:W-:Y:S05]  /*1520*/  @P0 EXIT ;  /* 0x000000000000094d */ /* 0x000fea0003800000 */
.L_x_15:
[----:B------:R-:W-:-:S08]  /*1530*/  NOP ;  /* 0x0000000000007918 */ /* 0x000fd00000000000 */
[----:B------:R-:W4:Y:S02]  /*1540*/  USETMAXREG.TRY_ALLOC.CTAPOOL UP0, 0xe8 ;  /* 0x000000e8000079c8 */ /* 0x000f240008000600 */
[----:B----4-:R-:W-:-:S13]  /*1550*/  PLOP3.LUT P0, PT, PT, PT, UP0, 0x80, 0x0 ;  /* 0x000000000000781c */ /* 0x010fda0003f0f008 */
[----:B------:R-:W-:Y:S05]  /*1560*/  @!P0 BRA `(.L_x_15) ;  /* 0xfffffffc00f08947 */ /* 0x000fea000383ffff */
[----:B------:R-:W-:-:S13]  /*1570*/  LOP3.LUT P0, RZ, R0, 0xff, RZ, 0xc0, !PT ;  /* 0x000000ff00ff7812 */ /* 0x000fda000780c0ff */
[----:B------:R-:W-:Y:S05]  /*1580*/  @!P0 EXIT ;  /* 0x000000000000894d */ /* 0x000fea0003800000 */
[----:B------:R-:W4:Y:S01]  /*1590*/  S2UR UR6, SR_CgaCtaId ;  /* 0x00000000000679c3 */ /* 0x000f220000008800 */
[----:B------:R-:W-:Y:S01]  /*15a0*/  SHF.R.S32.HI R0, RZ, 0x1f, R3 ;  /* 0x0000001fff007819 */ /* 0x000fe20000011403 */
[----:B------:R-:W-:Y:S01]  /*15b0*/  UIADD3 UR7, UR17, -0x1, URZ ;  /* 0xffffffff11077890 */ /* 0x000fe2000fffe03f */
[----:B------:R-:W-:Y:S02]  /*15c0*/  UMOV UR12, 0x400 ;  /* 0x00000400000c7882 */ /* 0x000fe40000000000 */
[CC--:B------:R-:W-:Y:S01]  /*15d0*/  LEA.HI R2, R0.reuse, R3.reuse, RZ, 0x2 ;  /* 0x0000000300027211 */ /* 0x0c0fe200078f10ff */
[----:B------:R-:W-:Y:S01]  /*15e0*/  UISETP.LT.AND UP0, UPT, UR14, 0x1, UPT ;  /* 0x000000010e00788c */ /* 0x000fe2000bf01270 */
[----:B------:R-:W-:Y:S01]  /*15f0*/  LEA.HI R0, R0, R3, RZ, 0x5 ;  /* 0x0000000300007211 */ /* 0x000fe200078f28ff */
[----:B------:R-:W-:Y:S01]  /*1600*/  ULOP3.LUT UR27, UR13, 0x1, URZ, 0xfc, !UPT ;  /* 0x000000010d1b7892 */ /* 0x000fe2000f8efc3f */
[--C-:B---3--:R-:W-:Y:S01]  /*1610*/  SHF.R.S32.HI R4, RZ, 0x2, R2.reuse ;  /* 0x00000002ff047819 */ /* 0x108fe20000011402 */
[----:B------:R-:W-:Y:S01]  /*1620*/  USEL UR16, UR14, 0x1, UP0 ;  /* 0x000000010e107887 */ /* 0x000fe20008000000 */
[----:B------:R-:W-:Y:S01]  /*1630*/  SHF.R.S32.HI R5, RZ, 0x1f, R2 ;  /* 0x0000001fff057819 */ /* 0x000fe20000011402 */
[----:B------:R-:W-:-:S02]  /*1640*/  UISETP.NE.AND UP0, UPT, UR7, URZ, UPT ;  /* 0x0000003f0700728c */ /* 0x000fc4000bf05270 */
[----:B------:R-:W-:Y:S01]  /*1650*/  USHF.L.U32 UR28, UR14, 0x1, URZ ;  /* 0x000000010e1c7899 */ /* 0x000fe2000800063f */
[----:B------:R-:W-:Y:S01]  /*1660*/  LEA.HI R5, R5, R4, RZ, 0x3 ;  /* 0x0000000405057211 */ /* 0x000fe200078f18ff */
[----:B------:R-:W-:Y:S02]  /*1670*/  UIADD3 UR16, -UR16, UR14, URZ ;  /* 0x0000000e10107290 */ /* 0x000fe4000fffe13f */
[----:B------:R-:W-:Y:S01]  /*1680*/  USEL UR30, URZ, 0x1, UP0 ;  /* 0x000000013f1e7887 */ /* 0x000fe20008000000 */
[----:B------:R-:W-:Y:S01]  /*1690*/  LOP3.LUT R5, R5, 0xfffffff8, RZ, 0xc0, !PT ;  /* 0xfffffff805057812 */ /* 0x000fe200078ec0ff */
[----:B----4-:R-:W-:-:S04]  /*16a0*/  ULEA UR12, UR6, UR12, 0x18 ;  /* 0x0000000c060c7291 */ /* 0x010fc8000f8ec03f */
[----:B------:R-:W-:Y:S01]  /*16b0*/  IMAD.IADD R2, R4, 0x1, -R5 ;  /* 0x0000000104027824 */ /* 0x000fe200078e0a05 */
[----:B------:R-:W-:Y:S01]  /*16c0*/  USHF.L.U32 UR6, UR7, 0x3, URZ ;  /* 0x0000000307067899 */ /* 0x000fe2000800063f */
[----:B------:R-:W-:Y:S01]  /*16d0*/  SHF.R.S32.HI R5, RZ, 0x5, R0 ;  /* 0x00000005ff057819 */ /* 0x000fe20000011400 */
[----:B------:R-:W-:Y:S02]  /*16e0*/  UIADD3 UR29, UR12, 0x170, URZ ;  /* 0x000001700c1d7890 */ /* 0x000fe4000fffe03f */
[----:B------:R-:W-:Y:S01]  /*16f0*/  ULOP3.LUT UR6, UR6, 0x8, URZ, 0xc0, !UPT ;  /* 0x0000000806067892 */ /* 0x000fe2000f8ec03f */
[--C-:B------:R-:W-:Y:S01]  /*1700*/  SHF.R.S32.HI R3, RZ, 0x1f, R2.reuse ;  /* 0x0000001fff037819 */ /* 0x100fe20000011402 */
[C-C-:B------:R-:W-:Y:S01]  /*1710*/  IMAD R0, R5.reuse, -0x10, -R2.reuse ;  /* 0xfffffff005007824 */ /* 0x140fe200078e0a02 */
[----:B------:R-:W-:Y:S02]  /*1720*/  ULEA UR17, UR17, UR29, 0x3 ;  /* 0x0000001d11117291 */ /* 0x000fe4000f8e183f */
[----:B------:R-:W-:Y:S01]  /*1730*/  ULOP3.LUT UR31, UR6, 0x8, URZ, 0x3c, !UPT ;  /* 0x00000008061f7892 */ /* 0x000fe2000f8e3c3f */
[----:B------:R-:W-:Y:S01]  /*1740*/  IMAD.WIDE R2, R5, 0x10, R2 ;  /* 0x0000001005027825 */ /* 0x000fe200078e0202 */
[----:B------:R-:W-:-:S03]  /*1750*/  ULOP3.LUT UR18, UR6, 0x18, URZ, 0x3c, !UPT ;  /* 0x0000001806127892 */ /* 0x000fc6000f8e3c3f */
[----:B------:R-:W-:Y:S02]  /*1760*/  ULDC UR6, c[0x0][0x284] ;  /* 0x0000a10000067ab9 */ /* 0x000fe40000000800 */
[----:B------:R-:W-:-:S05]  /*1770*/  VIADD R0, R0, UR6 ;  /* 0x0000000600007c36 */ /* 0x000fca0008000000 */
[----:B------:R3:W-:Y:S04]  /*1780*/  STL [R1+0x8c], R0 ;  /* 0x00008c0001007387 */ /* 0x0007e80000100800 */
[----:B------:R3:W-:Y:S02]  /*1790*/  STL.64 [R1+0x90], R2 ;  /* 0x0000900201007387 */ /* 0x0007e40000100a00 */
.L_x_298:
[----:B---3--:R-:W-:Y:S01]  /*17a0*/  IMAD.U32 R0, RZ, RZ, UR30 ;  /* 0x0000001eff007e24 */ /* 0x008fe2000f8e00ff */
[----:B0-2---:R-:W3:Y:S01]  /*17b0*/  LDC R2, c[0x0][0x28c] ;  /* 0x0000a300ff027b82 */ /* 0x005ee20000000800 */
[----:B------:R-:W-:Y:S01]  /*17c0*/  UMOV UR6, URZ ;  /* 0x0000003f00067c82 */ /* 0x000fe20008000000 */
[----:B------:R-:W-:Y:S02]  /*17d0*/  UMOV UR19, UR5 ;  /* 0x0000000500137c82 */ /* 0x000fe40008000000 */
[----:B------:R-:W-:-:S04]  /*17e0*/  SHF.L.U32 R0, R0, 0x1f, RZ ;  /* 0x0000001f00007819 */ /* 0x000fc800000006ff */
[----:B----4-:R-:W4:Y:S01]  /*17f0*/  SYNCS.PHASECHK.TRANS64.TRYWAIT P0, [UR17+-0x8], R0 ;  /* 0xfffff800ff0075a7 */ /* 0x010f220008000151 */
[----:B---3--:R-:W-:Y:S01]  /*1800*/  ISETP.GE.AND P1, PT, R2, 0x1, PT ;  /* 0x000000010200780c */ /* 0x008fe20003f26270 */
[----:B----4-:R-:W-:-:S12]  /*1810*/  @!P0 BRA `(.L_x_16) ;  /* 0x000000f0007c8947 */ /* 0x010fd80003800000 */
.L_x_338:
[----:B------:R4:W-:Y:S01]  /*1820*/  STL [R1+0x74], RZ ;  /* 0x000074ff01007387 */ /* 0x0009e20000100800 */
[----:B------:R-:W-:Y:S01]  /*1830*/  UMOV UR7, URZ ;  /* 0x0000003f00077c82 */ /* 0x000fe20008000000 */
[----:B------:R-:W-:Y:S01]  /*1840*/  UMOV UR8, URZ ;  /* 0x0000003f00087c82 */ /* 0x000fe20008000000 */
[----:B---3--:R-:W-:Y:S01]  /*1850*/  IMAD.MOV.U32 R0, RZ, RZ, RZ ;  /* 0x000000ffff007224 */ /* 0x008fe200078e00ff */
[----:B------:R4:W-:Y:S01]  /*1860*/  STL [R1+0x70], RZ ;  /* 0x000070ff01007387 */ /* 0x0009e20000100800 */
[----:B------:R-:W-:Y:S02]  /*1870*/  CS2R R2, SRZ ;  /* 0x0000000000027805 */ /* 0x000fe4000001ff00 */
[----:B------:R-:W-:Y:S02]  /*1880*/  CS2R R4, SRZ ;  /* 0x0000000000047805 */ /* 0x000fe4000001ff00 */
[----:B--2---:R-:W-:Y:S01]  /*1890*/  CS2R R6, SRZ ;  /* 0x0000000000067805 */ /* 0x004fe2000001ff00 */
[----:B------:R4:W-:Y:S01]  /*18a0*/  STL [R1+0x6c], RZ ;  /* 0x00006cff01007387 */ /* 0x0009e20000100800 */
[----:B------:R-:W-:-:S02]  /*18b0*/  CS2R R8, SRZ ;  /* 0x0000000000087805 */ /* 0x000fc4000001ff00 */
[----:B0-----:R-:W-:Y:S02]  /*18c0*/  CS2R R10, SRZ ;  /* 0x00000000000a7805 */ /* 0x001fe4000001ff00 */
[----:B------:R-:W-:Y:S01]  /*18d0*/  CS2R R12, SRZ ;  /* 0x00000000000c7805 */ /* 0x000fe2000001ff00 */
[----:B------:R4:W-:Y:S01]  /*18e0*/  STL [R1+0x68], RZ ;  /* 0x000068ff01007387 */ /* 0x0009e20000100800 */
[----:B------:R-:W-:Y:S02]  /*18f0*/  CS2R R14, SRZ ;  /* 0x00000000000e7805 */ /* 0x000fe4000001ff00 */
[----:B------:R-:W-:Y:S02]  /*1900*/  CS2R R16, SRZ ;  /* 0x0000000000107805 */ /* 0x000fe4000001ff00 */
[----:B-1----:R-:W-:Y:S01]  /*1910*/  CS2R R18, SRZ ;  /* 0x0000000000127805 */ /* 0x002fe2000001ff00 */
[----:B------:R4:W-:Y:S01]  /*1920*/  STL [R1+0x64], RZ ;  /* 0x000064ff01007387 */ /* 0x0009e20000100800 */
[----:B------:R-:W-:-:S02]  /*1930*/  CS2R R20, SRZ ;  /* 0x0000000000147805 */ /* 0x000fc4000001ff00 */
[----:B------:R-:W-:Y:S02]  /*1940*/  CS2R R22, SRZ ;  /* 0x0000000000167805 */ /* 0x000fe4000001ff00 */
[----:B------:R-:W-:Y:S01]  /*1950*/  CS2R R152, SRZ ;  /* 0x0000000000987805 */ /* 0x000fe2000001ff00 */
[----:B------:R4:W-:Y:S01]  /*1960*/  STL [R1+0x60], RZ ;  /* 0x000060ff01007387 */ /* 0x0009e20000100800 */
[----:B------:R-:W-:Y:S02]  /*1970*/  CS2R R154, SRZ ;  /* 0x00000000009a7805 */ /* 0x000fe4000001ff00 */
[----:B------:R-:W-:Y:S02]  /*1980*/  CS2R R156, SRZ ;  /* 0x00000000009c7805 */ /* 0x000fe4000001ff00 */
[----:B------:R-:W-:Y:S01]  /*1990*/  CS2R R158, SRZ ;  /* 0x00000000009e7805 */ /* 0x000fe2000001ff00 */
        /* <DEDUP_REMOVED lines=45> */
[----:B------:R-:W-:Y:S01]  /*1c70*/  IMAD.MOV.U32 R226, RZ, RZ, RZ ;  /* 0x000000ffffe27224 */ /* 0x000fe200078e00ff */
[----:B------:R-:W-:Y:S01]  /*1c80*/  CS2R R24, SRZ ;  /* 0x0000000000187805 */ /* 0x000fe2000001ff00 */
[----:B------:R-:W-:Y:S01]  /*1c90*/  IMAD.U32 R227, RZ, RZ, UR4 ;  /* 0x00000004ffe37e24 */ /* 0x000fe2000f8e00ff */
[----:B------:R4:W-:Y:S01]  /*1ca0*/  STL [R1+0x2c], RZ ;  /* 0x00002cff01007387 */ /* 0x0009e20000100800 */
[----:B------:R-:W-:Y:S02]  /*1cb0*/  CS2R R26, SRZ ;  /* 0x00000000001a7805 */ /* 0x000fe4000001ff00 */
[----:B------:R-:W-:-:S02]  /*1cc0*/  CS2R R28, SRZ ;  /* 0x00000000001c7805 */ /* 0x000fc4000001ff00 */
[----:B------:R-:W-:Y:S01]  /*1cd0*/  CS2R R30, SRZ ;  /* 0x00000000001e7805 */ /* 0x000fe2000001ff00 */
[----:B------:R4:W-:Y:S01]  /*1ce0*/  STL [R1+0x28], RZ ;  /* 0x000028ff01007387 */ /* 0x0009e20000100800 */
[----:B------:R-:W-:Y:S02]  /*1cf0*/  CS2R R32, SRZ ;  /* 0x0000000000207805 */ /* 0x000fe4000001ff00 */
[----:B------:R-:W-:Y:S02]  /*1d00*/  CS2R R34, SRZ ;  /* 0x0000000000227805 */ /* 0x000fe4000001ff00 */
[----:B------:R-:W-:Y:S01]  /*1d10*/  CS2R R36, SRZ ;  /* 0x0000000000247805 */ /* 0x000fe2000001ff00 */
        /* <DEDUP_REMOVED lines=36> */
[----:B------:R4:W-:Y:S01]  /*1f60*/  STL [R1], RZ ;  /* 0x000000ff01007387 */ /* 0x0009e20000100800 */
[----:B------:R-:W-:Y:S02]  /*1f70*/  CS2R R92, SRZ ;  /* 0x00000000005c7805 */ /* 0x000fe4000001ff00 */
[----:B------:R-:W-:Y:S02]  /*1f80*/  CS2R R94, SRZ ;  /* 0x00000000005e7805 */ /* 0x000fe4000001ff00 */
[----:B------:R-:W-:Y:S02]  /*1f90*/  CS2R R96, SRZ ;  /* 0x0000000000607805 */ /* 0x000fe4000001ff00 */
[----:B------:R-:W-:Y:S02]  /*1fa0*/  CS2R R98, SRZ ;  /* 0x0000000000627805 */ /* 0x000fe4000001ff00 */
[----:B------:R-:W-:-:S02]  /*1fb0*/  CS2R R100, SRZ ;  /* 0x0000000000647805 */ /* 0x000fc4000001ff00 */
[----:B------:R-:W-:Y:S02]  /*1fc0*/  CS2R R102, SRZ ;  /* 0x0000000000667805 */ /* 0x000fe4000001ff00 */
        /* <DEDUP_REMOVED lines=23> */
[----:B------:R-:W-:Y:S01]  /*2140*/  CS2R R150, SRZ ;  /* 0x0000000000967805 */ /* 0x000fe2000001ff00 */
[----:B----4-:R-:W-:Y:S06]  /*2150*/  @!P1 BRA `(.L_x_17) ;  /* 0x0000001000609947 */ /* 0x010fec0003800000 */
[----:B------:R-:W-:-:S06]  /*2160*/  UISETP.NE.AND UP0, UPT, UR27, 0x3, UPT ;  /* 0x000000031b00788c */ /* 0x000fcc000bf05270 */
[----:B------:R-:W-:-:S13]  /*2170*/  PLOP3.LUT P1, PT, PT, PT, UP0, 0x80, 0x0 ;  /* 0x000000000000781c */ /* 0x000fda0003f2f008 */
[----:B------:R-:W-:Y:S05]  /*2180*/  @!P1 BRA `(.L_x_18) ;  /* 0x0000000000049947 */ /* 0x000fea0003800000 */
[----:B------:R-:W-:Y:S01]  /*2190*/  BPT.TRAP 0x1 ;  /* 0x000000040000795c */ /* 0x000fe20000300000 */
.L_x_18:
[----:B------:R-:W-:Y:S01]  /*21a0*/  ULEA UR6, UR5, UR12, 0x3 ;  /* 0x0000000c05067291 */ /* 0x000fe2000f8e183f */
[----:B------:R-:W-:-:S05]  /*21b0*/  IMAD.U32 R0, RZ, RZ, UR4 ;  /* 0x00000004ff007e24 */ /* 0x000fca000f8e00ff */
[----:B------:R-:W-:-:S04]  /*21c0*/  SHF.L.U32 R0, R0, 0x1f, RZ ;  /* 0x0000001f00007819 */ /* 0x000fc800000006ff */
[----:B------:R0:W1:Y:S01]  /*21d0*/  SYNCS.PHASECHK.TRANS64.TRYWAIT P0, [UR6], R0 ;  /* 0x00000000ff0075a7 */ /* 0x0000620008000146 */
[----:B------:R-:W-:Y:S05]  /*21e0*/  @!P1 BRA `(.L_x_19) ;  /* 0x0000000000049947 */ /* 0x000fea0003800000 */
[----:B------:R-:W-:Y:S01]  /*21f0*/  BPT.TRAP 0x1 ;  /* 0x000000040000795c */ /* 0x000fe20000300000 */
.L_x_19:
[----:B-1----:R-:W-:Y:S05]  /*2200*/  @P0 BRA `(.L_x_20) ;  /* 0x0000000000080947 */ /* 0x002fea0003800000 */
[----:B------:R-:W1:Y:S02]  /*2210*/  SYNCS.PHASECHK.TRANS64.TRYWAIT P0, [UR6], R0 ;  /* 0x00000000ff0075a7 */ /* 0x000e640008000146 */
[----:B-1----:R-:W-:Y:S05]  /*2220*/  @!P0 BRA `(.L_x_21) ;  /* 0x000000e800108947 */ /* 0x002fea0003800000 */
.L_x_20:
[----:B------:R2:W-:Y:S01]  /*2230*/  STL [R1+0x74], RZ ;  /* 0x000074ff01007387 */ /* 0x0005e20000100800 */
[----:B------:R-:W-:Y:S01]  /*2240*/  UIADD3 UR7, UR12, 0xb280, URZ ;  /* 0x0000b2800c077890 */ /* 0x000fe2000fffe03f */
[----:B------:R-:W-:Y:S01]  /*2250*/  WARPGROUP.ARRIVE ;  /* 0x00000000000079c5 */ /* 0x000fe20000000000 */
[----:B------:R-:W-:Y:S01]  /*2260*/  UIADD3 UR6, UR12, 0x280, URZ ;  /* 0x000002800c067890 */ /* 0x000fe2000fffe03f */
[----:B------:R2:W-:Y:S01]  /*2270*/  STL [R1+0x70], RZ ;  /* 0x000070ff01007387 */ /* 0x0005e20000100800 */
[----:B------:R-:W-:Y:S01]  /*2280*/  USHF.R.U32.HI UR7, URZ, 0x4, UR7 ;  /* 0x000000043f077899 */ /* 0x000fe20008011607 */
[----:B01----:R-:W-:Y:S01]  /*2290*/  IMAD.MOV.U32 R0, RZ, RZ, RZ ;  /* 0x000000ffff007224 */ /* 0x003fe200078e00ff */
[----:B------:R-:W-:Y:S01]  /*22a0*/  USHF.R.U32.HI UR6, URZ, 0x4, UR6 ;  /* 0x000000043f067899 */ /* 0x000fe20008011606 */
[----:B------:R2:W-:Y:S01]  /*22b0*/  STL [R1+0x6c], RZ ;  /* 0x00006cff01007387 */ /* 0x0005e20000100800 */
[----:B------:R-:W-:Y:S01]  /*22c0*/  ULOP3.LUT UR7, UR7, 0x3fff, URZ, 0xc0, !UPT ;  /* 0x00003fff07077892 */ /* 0x000fe2000f8ec03f */
[----:B------:R-:W-:Y:S01]  /*22d0*/  CS2R R2, SRZ ;  /* 0x0000000000027805 */ /* 0x000fe2000001ff00 */
[----:B------:R-:W-:Y:S01]  /*22e0*/  ULOP3.LUT UR6, UR6, 0x3fff, URZ, 0xc0, !UPT ;  /* 0x00003fff06067892 */ /* 0x000fe2000f8ec03f */
[----:B------:R2:W-:Y:S01]  /*22f0*/  STL [R1+0x68], RZ ;  /* 0x000068ff01007387 */ /* 0x0005e20000100800 */
[----:B------:R-:W-:Y:S01]  /*2300*/  ULOP3.LUT UR7, UR7, 0x10000, URZ, 0xfc, !UPT ;  /* 0x0001000007077892 */ /* 0x000fe2000f8efc3f */
[----:B------:R-:W-:Y:S01]  /*2310*/  CS2R R4, SRZ ;  /* 0x0000000000047805 */ /* 0x000fe2000001ff00 */
[----:B------:R-:W-:Y:S01]  /*2320*/  ULOP3.LUT UR6, UR6, 0x10000, URZ, 0xfc, !UPT ;  /* 0x0001000006067892 */ /* 0x000fe2000f8efc3f */
[----:B------:R2:W-:Y:S01]  /*2330*/  STL [R1+0x64], RZ ;  /* 0x000064ff01007387 */ /* 0x0005e20000100800 */
[----:B------:R-:W-:Y:S01]  /*2340*/  ULEA UR10, UR5, UR7, 0x9 ;  /* 0x00000007050a7291 */ /* 0x000fe2000f8e483f */
[----:B------:R-:W-:Y:S01]  /*2350*/  CS2R R6, SRZ ;  /* 0x0000000000067805 */ /* 0x000fe2000001ff00 */
[----:B------:R-:W-:Y:S01]  /*2360*/  ULEA UR8, UR5, UR6, 0x7 ;  /* 0x0000000605087291 */ /* 0x000fe2000f8e383f */
[----:B------:R2:W-:Y:S01]  /*2370*/  STL [R1+0x60], RZ ;  /* 0x000060ff01007387 */ /* 0x0005e20000100800 */
[----:B------:R-:W-:Y:S01]  /*2380*/  ULDC UR7, c[0x0][0x50c] ;  /* 0x0001430000077ab9 */ /* 0x000fe20000000800 */
[----:B------:R-:W-:Y:S01]  /*2390*/  UMOV UR9, 0xc0000010 ;  /* 0xc000001000097882 */ /* 0x000fe20000000000 */
[----:B------:R-:W-:Y:S01]  /*23a0*/  UISETP.NE.AND UP0, UPT, UR7, 0x1, UPT ;  /* 0x000000010700788c */ /* 0x000fe2000bf05270 */
[----:B------:R2:W-:Y:S01]  /*23b0*/  STL [R1+0x5c], RZ ;  /* 0x00005cff01007387 */ /* 0x0005e20000100800 */
[----:B------:R-:W-:Y:S01]  /*23c0*/  UMOV UR11, 0xc0000010 ;  /* 0xc0000010000b7882 */ /* 0x000fe20000000000 */
[----:B------:R-:W-:Y:S01]  /*23d0*/  UMOV UR6, 0x1 ;  /* 0x0000000100067882 */ /* 0x000fe20000000000 */
[----:B------:R-:W-:Y:S01]  /*23e0*/  USEL UR7, URZ, 0x1, UP0 ;  /* 0x000000013f077887 */ /* 0x000fe20008000000 */
[----:B------:R2:W-:Y:S01]  /*23f0*/  STL [R1+0x58], RZ ;  /* 0x000058ff01007387 */ /* 0x0005e20000100800 */
[----:B------:R-:W-:Y:S01]  /*2400*/  QGMMA.64x256x32.F32.E4M3.E4M3 R24, gdesc[UR8], RZ, !UPT, gsb0 ;  /* 0x03e00000081879f3 */ /* 0x000fe2000c0008ff */
[----:B------:R-:W-:-:S02]  /*2410*/  CS2R R8, SRZ ;  /* 0x0000000000087805 */ /* 0x000fc4000001ff00 */
[----:B------:R-:W-:Y:S01]  /*2420*/  CS2R R10, SRZ ;  /* 0x00000000000a7805 */ /* 0x000fe2000001ff00 */
[----:B------:R2:W-:Y:S01]  /*2430*/  STL [R1+0x54], RZ ;  /* 0x000054ff01007387 */ /* 0x0005e20000100800 */
[----:B------:R-:W-:Y:S02]  /*2440*/  ISETP.NE.AND P0, PT, RZ, UR7, PT ;  /* 0x00000007ff007c0c */ /* 0x000fe4000bf05270 */
        /* <DEDUP_REMOVED lines=56> */
[----:B------:R-:W-:Y:S01]  /*27d0*/  CS2R R224, SRZ ;  /* 0x0000000000e07805 */ /* 0x000fe2000001ff00 */
[----:B------:R-:W-:Y:S01]  /*27e0*/  IMAD.MOV.U32 R226, RZ, RZ, RZ ;  /* 0x000000ffffe27224 */ /* 0x000fe200078e00ff */
[----:B------:R2:W-:Y:S04]  /*27f0*/  STL [R1+0x18], RZ ;  /* 0x000018ff01007387 */ /* 0x0005e80000100800 */
[----:B------:R2:W-:Y:S04]  /*2800*/  STL [R1+0x14], RZ ;  /* 0x000014ff01007387 */ /* 0x0005e80000100800 */
[----:B------:R2:W-:Y:S04]  /*2810*/  STL [R1+0x10], RZ ;  /* 0x000010ff01007387 */ /* 0x0005e80000100800 */
[----:B------:R2:W-:Y:S04]  /*2820*/  STL [R1+0xc], RZ ;  /* 0x00000cff01007387 */ /* 0x0005e80000100800 */
[----:B------:R2:W-:Y:S04]  /*2830*/  STL [R1+0x8], RZ ;  /* 0x000008ff01007387 */ /* 0x0005e80000100800 */
[----:B------:R2:W-:Y:S04]  /*2840*/  STL [R1+0x4], RZ ;  /* 0x000004ff01007387 */ /* 0x0005e80000100800 */
[----:B------:R2:W-:Y:S01]  /*2850*/  STL [R1], RZ ;  /* 0x000000ff01007387 */ /* 0x0005e20000100800 */
[----:B------:R-:W-:Y:S05]  /*2860*/  @!P0 BRA `(.L_x_22) ;  /* 0x0000000800808947 */ /* 0x000fea0003800000 */
[----:B------:R-:W-:Y:S02]  /*2870*/  WARPGROUP.DEPBAR.LE gsb0, 0x0 ;  /* 0x00008000000079c5 */ /* 0x000fe40000010000 */
[----:B------:R-:W-:-:S01]  /*2880*/  FADD R227, RZ, R122 ;  /* 0x0000007affe37221 */ /* 0x000fc20000000000 */
[----:B------:R-:W-:Y:S01]  /*2890*/  FADD R226, RZ, R24 ;  /* 0x00000018ffe27221 */ /* 0x000fe20000000000 */
[----:B------:R-:W-:-:S01]  /*28a0*/  FADD R225, RZ, R25 ;  /* 0x00000019ffe17221 */ /* 0x000fc20000000000 */
[----:B------:R-:W-:Y:S01]  /*28b0*/  FADD R224, RZ, R26 ;  /* 0x0000001affe07221 */ /* 0x000fe20000000000 */
[----:B------:R-:W-:-:S01]  /*28c0*/  FADD R223, RZ, R27 ;  /* 0x0000001bffdf7221 */ /* 0x000fc20000000000 */
[----:B------:R0:W-:Y:S01]  /*28d0*/  STL [R1], R227 ;  /* 0x000000e301007387 */ /* 0x0001e20000100800 */
[----:B------:R-:W-:-:S01]  /*28e0*/  FADD R222, RZ, R28 ;  /* 0x0000001cffde7221 */ /* 0x000fc20000000000 */
[----:B------:R-:W-:Y:S01]  /*28f0*/  FADD R221, RZ, R29 ;  /* 0x0000001dffdd7221 */ /* 0x000fe20000000000 */
[----:B------:R-:W-:-:S01]  /*2900*/  FADD R220, RZ, R30 ;  /* 0x0000001effdc7221 */ /* 0x000fc20000000000 */
[----:B------:R-:W-:Y:S01]  /*2910*/  FADD R219, RZ, R31 ;  /* 0x0000001fffdb7221 */ /* 0x000fe20000000000 */
[----:B------:R-:W-:-:S01]  /*2920*/  FADD R218, RZ, R32 ;  /* 0x00000020ffda7221 */ /* 0x000fc20000000000 */
[----:B------:R-:W-:Y:S01]  /*2930*/  FADD R217, RZ, R33 ;  /* 0x00000021ffd97221 */ /* 0x000fe20000000000 */
[----:B------:R-:W-:-:S01]  /*2940*/  FADD R216, RZ, R34 ;  /* 0x00000022ffd87221 */ /* 0x000fc20000000000 */
[----:B------:R-:W-:Y:S01]  /*2950*/  FADD R215, RZ, R35 ;  /* 0x00000023ffd77221 */ /* 0x000fe20000000000 */
[----:B------:R-:W-:-:S01]  /*2960*/  FADD R214, RZ, R36 ;  /* 0x00000024ffd67221 */ /* 0x000fc20000000000 */
[----:B0-----:R-:W-:Y:S01]  /*2970*/  FADD R227, RZ, R123 ;  /* 0x0000007bffe37221 */ /* 0x001fe20000000000 */
[----:B------:R-:W-:-:S01]  /*2980*/  FADD R213, RZ, R37 ;  /* 0x00000025ffd57221 */ /* 0x000fc20000000000 */
[----:B------:R-:W-:Y:S01]  /*2990*/  FADD R212, RZ, R38 ;  /* 0x00000026ffd47221 */ /* 0x000fe20000000000 */
[----:B------:R-:W-:-:S01]  /*29a0*/  FADD R211, RZ, R39 ;  /* 0x00000027ffd37221 */ /* 0x000fc20000000000 */
[----:B------:R-:W-:Y:S01]  /*29b0*/  FADD R210, RZ, R40 ;  /* 0x00000028ffd27221 */ /* 0x000fe20000000000 */
[----:B------:R0:W-:Y:S01]  /*29c0*/  STL [R1+0x4], R227 ;  /* 0x000004e301007387 */ /* 0x0001e20000100800 */
        /* <DEDUP_REMOVED lines=93> */
[----:B------:R-:W-:Y:S01]  /*2fa0*/  UMOV UR6, URZ ;  /* 0x0000003f00067c82 */ /* 0x000fe20008000000 */
[----:B0-----:R-:W-:-:S05]  /*2fb0*/  FADD R227, RZ, R130 ;  /* 0x00000082ffe37221 */ /* 0x001fca0000000000 */
[----:B------:R0:W-:Y:S02]  /*2fc0*/  STL [R1+0x20], R227 ;  /* 0x000020e301007387 */ /* 0x0001e40000100800 */
        /* <DEDUP_REMOVED lines=42> */
.L_x_22:
[----:B------:R-:W-:-:S04]  /*3270*/  UIADD3 UR19, UR5, 0x1, URZ ;  /* 0x0000000105137890 */ /* 0x000fc8000fffe03f */
[----:B------:R-:W-:-:S04]  /*3280*/  UISETP.NE.AND UP0, UPT, UR19, 0x16, UPT ;  /* 0x000000161300788c */ /* 0x000fc8000bf05270 */
[----:B------:R-:W-:Y:S02]  /*3290*/  USEL UR8, URZ, 0x1, UP0 ;  /* 0x000000013f087887 */ /* 0x000fe40008000000 */
[----:B------:R-:W-:Y:S02]  /*32a0*/  USEL UR19, UR19, URZ, UP0 ;  /* 0x0000003f13137287 */ /* 0x000fe40008000000 */
[----:B------:R-:W-:-:S06]  /*32b0*/  ULOP3.LUT UR8, UR4, UR8, URZ, 0x3c, !UPT ;  /* 0x0000000804087292 */ /* 0x000fcc000f8e3c3f */
[----:B0-----:R-:W-:Y:S01]  /*32c0*/  IMAD.U32 R227, RZ, RZ, UR8 ;  /* 0x00000008ffe37e24 */ /* 0x001fe2000f8e00ff */
[----:B------:R-:W-:-:S06]  /*32d0*/  UMOV UR8, 0x1 ;  /* 0x0000000100087882 */ /* 0x000fcc0000000000 */
.L_x_17:
[----:B------:R-:W-:-:S06]  /*32e0*/  UISETP.GE.AND UP0, UPT, UR16, 0x1, UPT ;  /* 0x000000011000788c */ /* 0x000fcc000bf06270 */
[----:B------:R-:W-:-:S13]  /*32f0*/  PLOP3.LUT P0, PT, PT, PT, UP0, 0x80, 0x0 ;  /* 0x000000000000781c */ /* 0x000fda0003f0f008 */
[----:B------:R-:W-:Y:S05]  /*3300*/  @!P0 BRA `(.L_x_23) ;  /* 0x0000001000708947 */ /* 0x000fea0003800000 */
[----:B------:R-:W-:Y:S01]  /*3310*/  IMAD.U32 R228, RZ, RZ, UR16 ;  /* 0x00000010ffe47e24 */ /* 0x000fe2000f8e00ff */
[----:B------:R-:W-:Y:S01]  /*3320*/  UMOV UR24, UR5 ;  /* 0x0000000500187c82 */ /* 0x000fe20008000000 */
[----:B------:R-:W-:-:S05]  /*3330*/  ULDC UR32, c[0x0][0x50c] ;  /* 0x0001430000207ab9 */ /* 0x000fca0000000800 */
.L_x_31:
[----:B------:R-:W-:-:S06]  /*3340*/  UISETP.NE.AND UP0, UPT, UR27, 0x3, UPT ;  /* 0x000000031b00788c */ /* 0x000fcc000bf05270 */
[----:B------:R-:W-:-:S13]  /*3350*/  PLOP3.LUT P1, PT, PT, PT, UP0, 0x80, 0x0 ;  /* 0x000000000000781c */ /* 0x000fda0003f2f008 */
[----:B01----:R-:W-:Y:S05]  /*3360*/  @!P1 BRA `(.L_x_24) ;  /* 0x0000000000049947 */ /* 0x003fea0003800000 */
[----:B------:R-:W-:Y:S01]  /*3370*/  BPT.TRAP 0x1 ;  /* 0x000000040000795c */ /* 0x000fe20000300000 */
.L_x_24:
[----:B------:R-:W-:Y:S01]  /*3380*/  ULEA UR9, UR19, UR12, 0x3 ;  /* 0x0000000c13097291 */ /* 0x000fe2000f8e183f */
[----:B------:R-:W-:-:S08]  /*3390*/  SHF.L.U32 R229, R227, 0x1f, RZ ;  /* 0x0000001fe3e57819 */ /* 0x000fd000000006ff */
[----:B------:R0:W1:Y:S01]  /*33a0*/  SYNCS.PHASECHK.TRANS64.TRYWAIT P0, [UR9], R229 ;  /* 0x000000e5ff0075a7 */ /* 0x0000620008000149 */
[----:B------:R-:W-:Y:S05]  /*33b0*/  @!P1 BRA `(.L_x_25) ;  /* 0x0000000000049947 */ /* 0x000fea0003800000 */
[----:B------:R-:W-:Y:S01]  /*33c0*/  BPT.TRAP 0x1 ;  /* 0x000000040000795c */ /* 0x000fe20000300000 */
.L_x_25:
[----:B-1----:R-:W-:Y:S05]  /*33d0*/  @P0 BRA `(.L_x_26) ;  /* 0x0000000000080947 */ /* 0x002fea0003800000 */
[----:B------:R-:W1:Y:S02]  /*33e0*/  SYNCS.PHASECHK.TRANS64.TRYWAIT P0, [UR9], R229 ;  /* 0x000000e5ff0075a7 */ /* 0x000e640008000149 */
[----:B-1----:R-:W-:Y:S05]  /*33f0*/  @!P0 BRA `(.L_x_27) ;  /* 0x000000d400b48947 */ /* 0x002fea0003800000 */
.L_x_26:
[----:B------:R-:W-:Y:S01]  /*3400*/  UIADD3 UR9, UR12, 0x280, URZ ;  /* 0x000002800c097890 */ /* 0x000fe2000fffe03f */
[----:B------:R-:W-:Y:S01]  /*3410*/  WARPGROUP.ARRIVE ;  /* 0x00000000000079c5 */ /* 0x000fe20000000000 */
[----:B------:R-:W-:Y:S02]  /*3420*/  UIADD3 UR10, UR12, 0xb280, URZ ;  /* 0x0000b2800c0a7890 */ /* 0x000fe4000fffe03f */
[----:B------:R-:W-:Y:S02]  /*3430*/  UISETP.NE.AND UP0, UPT, UR7, URZ, UPT ;  /* 0x0000003f0700728c */ /* 0x000fe4000bf05270 */
[----:B------:R-:W-:Y:S02]  /*3440*/  USHF.R.U32.HI UR9, URZ, 0x4, UR9 ;  /* 0x000000043f097899 */ /* 0x000fe40008011609 */
[----:B------:R-:W-:Y:S02]  /*3450*/  USHF.R.U32.HI UR10, URZ, 0x4, UR10 ;  /* 0x000000043f0a7899 */ /* 0x000fe4000801160a */
[----:B------:R-:W-:-:S02]  /*3460*/  USEL UR8, UR8, URZ, !UP0 ;  /* 0x0000003f08087287 */ /* 0x000fc4000c000000 */
[----:B------:R-:W-:Y:S02]  /*3470*/  ULOP3.LUT UR9, UR9, 0x3fff, URZ, 0xc0, !UPT ;  /* 0x00003fff09097892 */ /* 0x000fe4000f8ec03f */
[----:B------:R-:W-:Y:S02]  /*3480*/  ULOP3.LUT UR10, UR10, 0x3fff, URZ, 0xc0, !UPT ;  /* 0x00003fff0a0a7892 */ /* 0x000fe4000f8ec03f */
[----:B------:R-:W-:Y:S02]  /*3490*/  UISETP.NE.U32.AND UP0, UPT, UR8, URZ, UPT ;  /* 0x0000003f0800728c */ /* 0x000fe4000bf05070 */
[----:B------:R-:W-:Y:S02]  /*34a0*/  ULOP3.LUT UR8, UR9, 0x10000, URZ, 0xfc, !UPT ;  /* 0x0001000009087892 */ /* 0x000fe4000f8efc3f */
[----:B------:R-:W-:Y:S02]  /*34b0*/  ULOP3.LUT UR10, UR10, 0x10000, URZ, 0xfc, !UPT ;  /* 0x000100000a0a7892 */ /* 0x000fe4000f8efc3f */
[----:B------:R-:W-:-:S02]  /*34c0*/  ULEA UR8, UR19, UR8, 0x7 ;  /* 0x0000000813087291 */ /* 0x000fc4000f8e383f */
[----:B------:R-:W-:Y:S01]  /*34d0*/  ULEA UR10, UR19, UR10, 0x9 ;  /* 0x0000000a130a7291 */ /* 0x000fe2000f8e483f */
[----:B------:R-:W-:Y:S01]  /*34e0*/  UMOV UR9, 0xc0000010 ;  /* 0xc000001000097882 */ /* 0x000fe20000000000 */
[----:B------:R-:W-:Y:S01]  /*34f0*/  UMOV UR11, 0xc0000010 ;  /* 0xc0000010000b7882 */ /* 0x000fe20000000000 */
[----:B------:R-:W-:-:S06]  /*3500*/  UIADD3 UR6, UR6, 0x1, URZ ;  /* 0x0000000106067890 */ /* 0x000fcc000fffe03f */
[----:B------:R-:W-:Y:S01]  /*3510*/  QGMMA.64x256x32.F32.E4M3.E4M3 R24, gdesc[UR8], R24, UP0, gsb0 ;  /* 0x03e00000081879f3 */ /* 0x000fe2000b800818 */
[----:B------:R-:W-:-:S04]  /*3520*/  UISETP.NE.AND UP0, UPT, UR6, UR32, UPT ;  /* 0x000000200600728c */ /* 0x000fc8000bf05270 */
[----:B------:R-:W-:-:S06]  /*3530*/  USEL UR7, URZ, 0x1, UP0 ;  /* 0x000000013f077887 */ /* 0x000fcc0008000000 */
[----:B------:R-:W-:Y:S01]  /*3540*/  ISETP.NE.AND P0, PT, RZ, UR7, PT ;  /* 0x00000007ff007c0c */ /* 0x000fe2000bf05270 */
[----:B------:R-:W-:-:S12]  /*3550*/  WARPGROUP.DEPBAR.LE gsb0, 0x1 ;  /* 0x00008000000079c5 */ /* 0x000fd80000010100 */
[----:B------:R-:W-:Y:S05]  /*3560*/  @!P0 BRA `(.L_x_28) ;  /* 0x0000000c00808947 */ /* 0x000fea0003800000 */
[----:B------:R-:W-:Y:S02]  /*3570*/  WARPGROUP.DEPBAR.LE gsb0, 0x0 ;  /* 0x00008000000079c5 */ /* 0x000fe40000010000 */
[----:B------:R-:W-:-:S01]  /*3580*/  FADD R226, R24, R226 ;  /* 0x000000e218e27221 */ /* 0x000fc20000000000 */
[----:B------:R-:W-:Y:S01]  /*3590*/  FADD R225, R25, R225 ;  /* 0x000000e119e17221 */ /* 0x000fe20000000000 */
[----:B------:R1:W-:Y:S01]  /*35a0*/  STL [R1+0x9c], R227 ;  /* 0x00009ce301007387 */ /* 0x0003e20000100800 */
[----:B------:R-:W-:-:S01]  /*35b0*/  FADD R224, R26, R224 ;  /* 0x000000e01ae07221 */ /* 0x000fc20000000000 */
[----:B------:R-:W-:Y:S01]  /*35c0*/  FADD R223, R27, R223 ;  /* 0x000000df1bdf7221 */ /* 0x000fe20000000000 */
[----:B------:R-:W-:-:S01]  /*35d0*/  FADD R222, R28, R222 ;  /* 0x000000de1cde7221 */ /* 0x000fc20000000000 */
[----:B------:R-:W-:Y:S01]  /*35e0*/  FADD R221, R29, R221 ;  /* 0x000000dd1ddd7221 */ /* 0x000fe20000000000 */
[----:B-1----:R-:W3:Y:S04]  /*35f0*/  LDL.LU R227, [R1+0x30] ;  /* 0x0000300001e37983 */ /* 0x002ee80000300800 */
[----:B------:R1:W-:Y:S01]  /*3600*/  STL [R1+0xa0], R226 ;  /* 0x0000a0e201007387 */ /* 0x0003e20000100800 */
[----:B------:R-:W-:-:S01]  /*3610*/  FADD R220, R30, R220 ;  /* 0x000000dc1edc7221 */ /* 0x000fc20000000000 */
[----:B------:R-:W-:-:S02]  /*3620*/  FADD R219, R31, R219 ;  /* 0x000000db1fdb7221 */ /* 0x000fc40000000000 */
[----:B-1----:R-:W4:Y:S04]  /*3630*/  LDL.LU R226, [R1+0x2c] ;  /* 0x00002c0001e27983 */ /* 0x002f280000300800 */
[----:B------:R1:W-:Y:S01]  /*3640*/  STL [R1+0xa4], R225 ;  /* 0x0000a4e101007387 */ /* 0x0003e20000100800 */
[----:B------:R-:W-:-:S03]  /*3650*/  FADD R218, R32, R218 ;  /* 0x000000da20da7221 */ /* 0x000fc60000000000 */
[----:B-1----:R-:W2:Y:S04]  /*3660*/  LDL.LU R225, [R1+0x28] ;  /* 0x0000280001e17983 */ /* 0x002ea80000300800 */
        /* <DEDUP_REMOVED lines=9> */
[----:B------:R1:W-:Y:S04]  /*3700*/  STL [R1+0xb4], R221 ;  /* 0x0000b4dd01007387 */ /* 0x0003e80000100800 */
        /* <DEDUP_REMOVED lines=12> */
[----:B-1----:R-:W2:Y:S01]  /*37d0*/  LDL.LU R215, [R1] ;  /* 0x0000000001d77983 */ /* 0x002ea20000300800 */
[----:B------:R-:W-:-:S01]  /*37e0*/  FADD R214, R36, R214 ;  /* 0x000000d624d67221 */ /* 0x000fc20000000000 */
[----:B------:R-:W-:Y:S01]  /*37f0*/  FADD R213, R37, R213 ;  /* 0x000000d525d57221 */ /* 0x000fe20000000000 */
[----:B------:R-:W-:-:S01]  /*3800*/  FADD R212, R38, R212 ;  /* 0x000000d426d47221 */ /* 0x000fc20000000000 */
[----:B------:R-:W-:Y:S01]  /*3810*/  FADD R211, R39, R211 ;  /* 0x000000d327d37221 */ /* 0x000fe20000000000 */
[----:B------:R-:W-:-:S01]  /*3820*/  FADD R210, R40, R210 ;  /* 0x000000d228d27221 */ /* 0x000fc20000000000 */
[----:B------:R-:W-:Y:S01]  /*3830*/  STL [R1+0xd0], R214 ;  /* 0x0000d0d601007387 */ /* 0x000fe20000100800 */
        /* <DEDUP_REMOVED lines=11> */
[----:B------:R1:W-:Y:S01]  /*38f0*/  STL [R1+0xdc], R211 ;  /* 0x0000dcd301007387 */ /* 0x0003e20000100800 */
[----:B------:R-:W-:-:S01]  /*3900*/  FADD R200, R50, R200 ;  /* 0x000000c832c87221 */ /* 0x000fc20000000000 */
[----:B------:R-:W-:Y:S01]  /*3910*/  FADD R199, R51, R199 ;  /* 0x000000c733c77221 */ /* 0x000fe20000000000 */
        /* <DEDUP_REMOVED lines=69> */
[----:B-----5:R-:W-:Y:S01]  /*3d70*/  FADD R0, R121, R0 ;  /* 0x0000000079007221 */ /* 0x020fe20000000000 */
[----:B---3--:R-:W-:-:S01]  /*3d80*/  FADD R227, R134, R227 ;  /* 0x000000e386e37221 */ /* 0x008fc20000000000 */
[----:B----4-:R-:W-:Y:S01]  /*3d90*/  FADD R226, R133, R226 ;  /* 0x000000e285e27221 */ /* 0x010fe20000000000 */
[----:B--2---:R-:W-:-:S01]  /*3da0*/  FADD R225, R132, R225 ;  /* 0x000000e184e17221 */ /* 0x004fc20000000000 */
        /* <DEDUP_REMOVED lines=9> */
[----:B------:R-:W-:-:S05]  /*3e40*/  FADD R215, R122, R215 ;  /* 0x000000d77ad77221 */ /* 0x000fca0000000000 */
[----:B------:R2:W-:Y:S04]  /*3e50*/  STL [R1], R215 ;  /* 0x000000d701007387 */ /* 0x0005e80000100800 */
[----:B------:R3:W-:Y:S04]  /*3e60*/  STL [R1+0x4], R216 ;  /* 0x000004d801007387 */ /* 0x0007e80000100800 */
        /* <DEDUP_REMOVED lines=8> */
[----:B-1----:R-:W4:Y:S04]  /*3ef0*/  LDL.LU R211, [R1+0x34] ;  /* 0x0000340001d37983 */ /* 0x002f280000300800 */
[----:B------:R1:W-:Y:S04]  /*3f00*/  STL [R1+0x28], R225 ;  /* 0x000028e101007387 */ /* 0x0003e80000100800 */
[----:B------:R-:W4:Y:S04]  /*3f10*/  LDL.LU R212, [R1+0x38] ;  /* 0x0000380001d47983 */ /* 0x000f280000300800 */
[----:B------:R1:W-:Y:S04]  /*3f20*/  STL [R1+0x2c], R226 ;  /* 0x00002ce201007387 */ /* 0x0003e80000100800 */
[----:B------:R-:W4:Y:S04]  /*3f30*/  LDL.LU R213, [R1+0x3c] ;  /* 0x00003c0001d57983 */ /* 0x000f280000300800 */
[----:B------:R1:W-:Y:S04]  /*3f40*/  STL [R1+0x30], R227 ;  /* 0x000030e301007387 */ /* 0x0003e80000100800 */
[----:B------:R-:W4:Y:S04]  /*3f50*/  LDL.LU R214, [R1+0x40] ;  /* 0x0000400001d67983 */ /* 0x000f280000300800 */
[----:B--2---:R-:W2:Y:S04]  /*3f60*/  LDL.LU R215, [R1+0x44] ;  /* 0x0000440001d77983 */ /* 0x004ea80000300800 */
[----:B---3--:R-:W3:Y:S04]  /*3f70*/  LDL.LU R216, [R1+0x48] ;  /* 0x0000480001d87983 */ /* 0x008ee80000300800 */
[----:B----4-:R-:W4:Y:S04]  /*3f80*/  LDL.LU R217, [R1+0x4c] ;  /* 0x00004c0001d97983 */ /* 0x010f280000300800 */
[----:B0-----:R-:W4:Y:S04]  /*3f90*/  LDL.LU R218, [R1+0x50] ;  /* 0x0000500001da7983 */ /* 0x001f280000300800 */
[----:B------:R-:W4:Y:S04]  /*3fa0*/  LDL.LU R219, [R1+0x54] ;  /* 0x0000540001db7983 */ /* 0x000f280000300800 */
[----:B------:R-:W4:Y:S04]  /*3fb0*/  LDL.LU R220, [R1+0x58] ;  /* 0x0000580001dc7983 */ /* 0x000f280000300800 */
[----:B------:R-:W4:Y:S04]  /*3fc0*/  LDL.LU R221, [R1+0x5c] ;  /* 0x00005c0001dd7983 */ /* 0x000f280000300800 */
[----:B------:R-:W4:Y:S04]  /*3fd0*/  LDL.LU R222, [R1+0x60] ;  /* 0x0000600001de7983 */ /* 0x000f280000300800 */
[----:B------:R-:W4:Y:S04]  /*3fe0*/  LDL.LU R223, [R1+0x64] ;  /* 0x0000640001df7983 */ /* 0x000f280000300800 */
[----:B------:R-:W4:Y:S04]  /*3ff0*/  LDL.LU R224, [R1+0x68] ;  /* 0x0000680001e07983 */ /* 0x000f280000300800 */
[----:B-1----:R-:W4:Y:S04]  /*4000*/  LDL.LU R225, [R1+0x6c] ;  /* 0x00006c0001e17983 */ /* 0x002f280000300800 */
[----:B------:R-:W4:Y:S04]  /*4010*/  LDL.LU R226, [R1+0x70] ;  /* 0x0000700001e27983 */ /* 0x000f280000300800 */
[----:B------:R-:W4:Y:S01]  /*4020*/  LDL.LU R227, [R1+0x74] ;  /* 0x0000740001e37983 */ /* 0x000f220000300800 */
[----:B------:R-:W-:-:S05]  /*4030*/  FADD R211, R135, R211 ;  /* 0x000000d387d37221 */ /* 0x000fca0000000000 */
[----:B------:R0:W-:Y:S01]  /*4040*/  STL [R1+0x34], R211 ;  /* 0x000034d301007387 */ /* 0x0001e20000100800 */
[----:B------:R-:W-:-:S03]  /*4050*/  FADD R212, R136, R212 ;  /* 0x000000d488d47221 */ /* 0x000fc60000000000 */
[----:B0-----:R1:W5:Y:S01]  /*4060*/  LDL.LU R211, [R1+0xdc] ;  /* 0x0000dc0001d37983 */ /* 0x0013620000300800 */
[----:B------:R-:W-:-:S03]  /*4070*/  FADD R213, R137, R213 ;  /* 0x000000d589d57221 */ /* 0x000fc60000000000 */
[----:B------:R0:W-:Y:S01]  /*4080*/  STL [R1+0x38], R212 ;  /* 0x000038d401007387 */ /* 0x0001e20000100800 */
[----:B------:R-:W-:-:S01]  /*4090*/  FADD R214, R138, R214 ;  /* 0x000000d68ad67221 */ /* 0x000fc20000000000 */
[----:B--2---:R-:W-:Y:S02]  /*40a0*/  FADD R215, R139, R215 ;  /* 0x000000d78bd77221 */ /* 0x004fe40000000000 */
[----:B0-----:R1:W5:Y:S01]  /*40b0*/  LDL.LU R212, [R1+0xd8] ;  /* 0x0000d80001d47983 */ /* 0x0013620000300800 */
[----:B---3--:R-:W-:-:S03]  /*40c0*/  FADD R216, R140, R216 ;  /* 0x000000d88cd87221 */ /* 0x008fc60000000000 */
[----:B------:R0:W-:Y:S01]  /*40d0*/  STL [R1+0x3c], R213 ;  /* 0x00003cd501007387 */ /* 0x0001e20000100800 */
[----:B----4-:R-:W-:-:S03]  /*40e0*/  FADD R217, R141, R217 ;  /* 0x000000d98dd97221 */ /* 0x010fc60000000000 */
[----:B0-----:R1:W5:Y:S01]  /*40f0*/  LDL.LU R213, [R1+0xd4] ;  /* 0x0000d40001d57983 */ /* 0x0013620000300800 */
[----:B------:R-:W-:-:S03]  /*4100*/  FADD R218, R142, R218 ;  /* 0x000000da8eda7221 */ /* 0x000fc60000000000 */
[----:B------:R0:W-:Y:S01]  /*4110*/  STL [R1+0x40], R214 ;  /* 0x000040d601007387 */ /* 0x0001e20000100800 */
[----:B------:R-:W-:-:S01]  /*4120*/  FADD R219, R143, R219 ;  /* 0x000000db8fdb7221 */ /* 0x000fc20000000000 */
[----:B------:R-:W-:Y:S02]  /*4130*/  FADD R220, R144, R220 ;  /* 0x000000dc90dc7221 */ /* 0x000fe40000000000 */
[----:B0-----:R1:W5:Y:S04]  /*4140*/  LDL.LU R214, [R1+0xd0] ;  /* 0x0000d00001d67983 */ /* 0x0013680000300800 */
[----:B------:R0:W-:Y:S01]  /*4150*/  STL [R1+0x44], R215 ;  /* 0x000044d701007387 */ /* 0x0001e20000100800 */
[----:B------:R-:W-:-:S01]  /*4160*/  FADD R221, R145, R221 ;  /* 0x000000dd91dd7221 */ /* 0x000fc20000000000 */
[----:B------:R-:W-:-:S02]  /*4170*/  FADD R222, R146, R222 ;  /* 0x000000de92de7221 */ /* 0x000fc40000000000 */
[----:B0-----:R1:W5:Y:S04]  /*4180*/  LDL.LU R215, [R1+0xcc] ;  /* 0x0000cc0001d77983 */ /* 0x0013680000300800 */
[----:B------:R0:W-:Y:S01]  /*4190*/  STL [R1+0x48], R216 ;  /* 0x000048d801007387 */ /* 0x0001e20000100800 */
[----:B------:R-:W-:-:S03]  /*41a0*/  FADD R223, R147, R223 ;  /* 0x000000df93df7221 */ /* 0x000fc60000000000 */
        /* <DEDUP_REMOVED lines=13> */
[----:B------:R0:W-:Y:S04]  /*4280*/  STL [R1+0x5c], R221 ;  /* 0x00005cdd01007387 */ /* 0x0001e80000100800 */
        /* <DEDUP_REMOVED lines=12> */
[----:B0-----:R1:W5:Y:S01]  /*4350*/  LDL.LU R227, [R1+0x9c] ;  /* 0x00009c0001e37983 */ /* 0x0013620000300800 */
[----:B------:R-:W-:-:S05]  /*4360*/  UMOV UR6, URZ ;  /* 0x0000003f00067c82 */ /* 0x000fca0008000000 */
.L_x_28:
[----:B------:R-:W-:Y:S05]  /*4370*/  @!P1 BRA `(.L_x_29) ;  /* 0x0000000000049947 */ /* 0x000fea0003800000 */
[----:B------:R-:W-:Y:S01]  /*4380*/  BPT.TRAP 0x1 ;  /* 0x000000040000795c */ /* 0x000fe20000300000 */
.L_x_29:
[----:B------:R-:W-:Y:S02]  /*4390*/  UISETP.GT.U32.AND UP0, UPT, UR13, 0x1, UPT ;  /* 0x000000010d00788c */ /* 0x000fe4000bf04070 */
[----:B------:R-:W-:-:S04]  /*43a0*/  ULEA UR8, UR24, UR12, 0x3 ;  /* 0x0000000c18087291 */ /* 0x000fc8000f8e183f */
[----:B------:R-:W-:Y:S01]  /*43b0*/  UIADD3 UR8, UR8, 0xb0, URZ ;  /* 0x000000b008087890 */ /* 0x000fe2000fffe03f */
[----:B------:R-:W-:-:S03]  /*43c0*/  PLOP3.LUT P0, PT, PT, PT, UP0, 0x80, 0x0 ;  /* 0x000000000000781c */ /* 0x000fc60003f0f008 */
[----:B------:R-:W-:-:S09]  /*43d0*/  UPRMT UR8, URZ, 0x654, UR8 ;  /* 0x000006543f087896 */ /* 0x000fd20008000008 */
[----:B------:R-:W-:Y:S01]  /*43e0*/  SYNCS.ARRIVE.TRANS64.RED.A1T0 RZ, [UR8], RZ ;  /* 0x000000ffffff79a7 */ /* 0x000fe20008100408 */
[----:B------:R-:W-:Y:S05]  /*43f0*/  @P0 BRA `(.L_x_30) ;  /* 0x0000000000040947 */ /* 0x000fea0003800000 */
[----:B------:R-:W-:Y:S01]  /*4400*/  BPT.TRAP 0x1 ;  /* 0x000000040000795c */ /* 0x000fe20000300000 */
.L_x_30:
[----:B------:R-:W-:Y:S01]  /*4410*/  UIADD3 UR19, UR19, 0x1, URZ ;  /* 0x0000000113137890 */ /* 0x000fe2000fffe03f */
[C---:B------:R-:W-:Y:S01]  /*4420*/  ISETP.GT.AND P0, PT, R228.reuse, 0x1, PT ;  /* 0x00000001e400780c */ /* 0x040fe20003f04270 */
[----:B------:R-:W-:Y:S01]  /*4430*/  UIADD3 UR24, UR24, 0x1, URZ ;  /* 0x0000000118187890 */ /* 0x000fe2000fffe03f */
[----:B------:R-:W-:Y:S01]  /*4440*/  VIADD R228, R228, 0xffffffff ;  /* 0xffffffffe4e47836 */ /* 0x000fe20000000000 */
[----:B------:R-:W-:Y:S02]  /*4450*/  UISETP.NE.AND UP0, UPT, UR19, 0x16, UPT ;  /* 0x000000161300788c */ /* 0x000fe4000bf05270 */
[----:B------:R-:W-:Y:S02]  /*4460*/  UISETP.NE.AND UP1, UPT, UR24, 0x16, UPT ;  /* 0x000000161800788c */ /* 0x000fe4000bf25270 */
[----:B------:R-:W-:Y:S02]  /*4470*/  USEL UR8, URZ, 0x1, UP0 ;  /* 0x000000013f087887 */ /* 0x000fe40008000000 */
[----:B------:R-:W-:-:S02]  /*4480*/  USEL UR19, UR19, URZ, UP0 ;  /* 0x0000003f13137287 */ /* 0x000fc40008000000 */
[----:B------:R-:W-:Y:S02]  /*4490*/  USEL UR24, UR24, URZ, UP1 ;  /* 0x0000003f18187287 */ /* 0x000fe40008800000 */
[----:B-----5:R-:W-:Y:S01]  /*44a0*/  LOP3.LUT R227, R227, UR8, RZ, 0x3c, !PT ;  /* 0x00000008e3e37c12 */ /* 0x020fe2000f8e3cff */
[----:B------:R-:W-:Y:S01]  /*44b0*/  UMOV UR8, 0x1 ;  /* 0x0000000100087882 */ /* 0x000fe20000000000 */
[----:B------:R-:W-:Y:S08]  /*44c0*/  @P0 BRA `(.L_x_31) ;  /* 0xffffffec009c0947 */ /* 0x000ff0000383ffff */
.L_x_23:
[----:B------:R-:W-:-:S04]  /*44d0*/  UISETP.NE.AND UP0, UPT, UR6, URZ, UPT ;  /* 0x0000003f0600728c */ /* 0x000fc8000bf05270 */
[----:B------:R-:W-:-:S06]  /*44e0*/  USEL UR6, URZ, 0x1, !UP0 ;  /* 0x000000013f067887 */ /* 0x000fcc000c000000 */
[----:B------:R-:W-:-:S13]  /*44f0*/  ISETP.NE.AND P0, PT, RZ, UR6, PT ;  /* 0x00000006ff007c0c */ /* 0x000fda000bf05270 */
[----:B------:R-:W-:Y:S05]  /*4500*/  @!P0 BRA `(.L_x_32) ;  /* 0x0000000c00dc8947 */ /* 0x000fea0003800000 */
[----:B------:R-:W3:Y:S04]  /*4510*/  LDL.LU R227, [R1+0x74] ;  /* 0x0000740001e37983 */ /* 0x000ee80000300800 */
[----:B---3--:R3:W-:Y:S04]  /*4520*/  STL [R1+0x9c], R227 ;  /* 0x00009ce301007387 */ /* 0x0087e80000100800 */
[----:B---3--:R-:W3:Y:S04]  /*4530*/  LDL.LU R227, [R1+0x70] ;  /* 0x0000700001e37983 */ /* 0x008ee80000300800 */
        /* <DEDUP_REMOVED lines=55> */
[----:B---3--:R-:W3:Y:S01]  /*48b0*/  LDL.LU R227, [R1] ;  /* 0x0000000001e37983 */ /* 0x008ee20000300800 */
[----:B------:R-:W-:-:S02]  /*48c0*/  WARPGROUP.DEPBAR.LE gsb0, 0x0 ;  /* 0x00008000000079c5 */ /* 0x000fc40000010000 */
[----:B------:R-:W-:Y:S01]  /*48d0*/  FADD R226, R24, R226 ;  /* 0x000000e218e27221 */ /* 0x000fe20000000000 */
        /* <DEDUP_REMOVED lines=97> */
[----:B---3--:R-:W-:-:S05]  /*4ef0*/  FADD R227, R122, R227 ;  /* 0x000000e37ae37221 */ /* 0x008fca0000000000 */
[----:B------:R3:W-:Y:S04]  /*4f00*/  STL [R1], R227 ;  /* 0x000000e301007387 */ /* 0x0007e80000100800 */
[----:B---3--:R-:W3:Y:S02]  /*4f10*/  LDL.LU R227, [R1+0x10c] ;  /* 0x00010c0001e37983 */ /* 0x008ee40000300800 */
[----:B---3--:R-:W-:-:S05]  /*4f20*/  FADD R227, R123, R227 ;  /* 0x000000e37be37221 */ /* 0x008fca0000000000 */
[----:B------:R3:W-:Y:S04]  /*4f30*/  STL [R1+0x4], R227 ;  /* 0x000004e301007387 */ /* 0x0007e80000100800 */
        /* <DEDUP_REMOVED lines=83> */
[----:B------:R3:W-:Y:S02]  /*5470*/  STL [R1+0x74], R227 ;  /* 0x000074e301007387 */ /* 0x0007e40000100800 */
.L_x_32:
[----:B---3--:R-:W-:-:S04]  /*5480*/  IMAD.U32 R227, RZ, RZ, UR31 ;  /* 0x0000001fffe37e24 */ /* 0x008fc8000f8e00ff */
[----:B------:R3:W-:Y:S01]  /*5490*/  SYNCS.ARRIVE.TRANS64.A1T0 RZ, [R227+UR29], RZ ;  /* 0x000000ffe3ff79a7 */ /* 0x0007e2000810001d */
[----:B------:R-:W-:Y:S02]  /*54a0*/  WARPGROUP.DEPBAR.LE gsb0, 0x0 ;  /* 0x00008000000079c5 */ /* 0x000fe40000010000 */
[----:B------:R-:W4:Y:S02]  /*54b0*/  LDC R24, c[0x0][0x28c] ;  /* 0x0000a300ff187b82 */ /* 0x000f240000000800 */
[----:B----4-:R-:W-:-:S13]  /*54c0*/  ISETP.GE.AND P0, PT, R24, 0x1, PT ;  /* 0x000000011800780c */ /* 0x010fda0003f06270 */
[----:B---3--:R-:W-:Y:S05]  /*54d0*/  @!P0 BRA `(.L_x_33) ;  /* 0x0000000000408947 */ /* 0x008fea0003800000 */
[----:B------:R-:W-:-:S06]  /*54e0*/  UISETP.NE.AND UP0, UPT, UR27, 0x3, UPT ;  /* 0x000000031b00788c */ /* 0x000fcc000bf05270 */
[----:B------:R-:W-:-:S13]  /*54f0*/  PLOP3.LUT P0, PT, PT, PT, UP0, 0x80, 0x0 ;  /* 0x000000000000781c */ /* 0x000fda0003f0f008 */
[----:B------:R-:W-:Y:S05]  /*5500*/  @!P0 BRA `(.L_x_34) ;  /* 0x0000000000048947 */ /* 0x000fea0003800000 */
[----:B------:R-:W-:Y:S01]  /*5510*/  BPT.TRAP 0x1 ;  /* 0x000000040000795c */ /* 0x000fe20000300000 */
.L_x_34:
[----:B------:R-:W-:Y:S02]  /*5520*/  UIADD3 UR8, UR16, UR5, URZ ;  /* 0x0000000510087290 */ /* 0x000fe4000fffe03f */
[----:B------:R-:W-:Y:S02]  /*5530*/  UISETP.GT.U32.AND UP0, UPT, UR13, 0x1, UPT ;  /* 0x000000010d00788c */ /* 0x000fe4000bf04070 */
[----:B------:R-:W-:-:S04]  /*5540*/  UIMAD.WIDE.U32 UR6, UR8, -0x45d1745d, URZ ;  /* 0xba2e8ba3080678a5 */ /* 0x000fc8000f8e003f */
[----:B------:R-:W-:Y:S01]  /*5550*/  USHF.R.U32.HI UR6, URZ, 0x4, UR7 ;  /* 0x000000043f067899 */ /* 0x000fe20008011607 */
[----:B------:R-:W-:-:S03]  /*5560*/  PLOP3.LUT P0, PT, PT, PT, UP0, 0x80, 0x0 ;  /* 0x000000000000781c */ /* 0x000fc60003f0f008 */
[----:B------:R-:W-:-:S04]  /*5570*/  UIMAD UR8, UR6, -0x16, UR8 ;  /* 0xffffffea060878a4 */ /* 0x000fc8000f8e0208 */
[----:B------:R-:W-:-:S04]  /*5580*/  ULEA UR8, UR8, UR12, 0x3 ;  /* 0x0000000c08087291 */ /* 0x000fc8000f8e183f */
[----:B------:R-:W-:-:S04]  /*5590*/  UIADD3 UR8, UR8, 0xb0, URZ ;  /* 0x000000b008087890 */ /* 0x000fc8000fffe03f */
[----:B------:R-:W-:-:S09]  /*55a0*/  UPRMT UR8, URZ, 0x654, UR8 ;  /* 0x000006543f087896 */ /* 0x000fd20008000008 */
[----:B------:R-:W-:Y:S01]  /*55b0*/  SYNCS.ARRIVE.TRANS64.RED.A1T0 RZ, [UR8], RZ ;  /* 0x000000ffffff79a7 */ /* 0x000fe20008100408 */
[----:B------:R-:W-:Y:S05]  /*55c0*/  @P0 BRA `(.L_x_33) ;  /* 0x0000000000040947 */ /* 0x000fea0003800000 */
[----:B------:R-:W-:Y:S01]  /*55d0*/  BPT.TRAP 0x1 ;  /* 0x000000040000795c */ /* 0x000fe20000300000 */
.L_x_33:
[----:B------:R-:W3:Y:S01]  /*55e0*/  S2R R25, SR_TID.X ;  /* 0x0000000000197919 */ /* 0x000ee20000002100 */
[----:B------:R-:W-:Y:S01]  /*55f0*/  IMAD.U32 R24, RZ, RZ, UR30 ;  /* 0x0000001eff187e24 */ /* 0x000fe2000f8e00ff */
[----:B------:R-:W-:Y:S01]  /*5600*/  UIADD3 UR5, UR28, UR5, URZ ;  /* 0x000000051c057290 */ /* 0x000fe2000fffe03f */
[----:B------:R-:W4:Y:S01]  /*5610*/  LDC R35, c[0x0][0x288] ;  /* 0x0000a200ff237b82 */ /* 0x000f220000000800 */
[----:B------:R-:W-:Y:S02]  /*5620*/  UISETP.GE.U32.AND UP1, UPT, UR28, 0x16, UPT ;  /* 0x000000161c00788c */ /* 0x000fe4000bf26070 */
[----:B------:R-:W-:Y:S01]  /*5630*/  SHF.L.U32 R24, R24, 0x1f, RZ ;  /* 0x0000001f18187819 */ /* 0x000fe200000006ff */
[----:B------:R-:W-:Y:S02]  /*5640*/  UISETP.GT.U32.AND UP0, UPT, UR5, 0x15, UPT ;  /* 0x000000150500788c */ /* 0x000fe4000bf04070 */
[----:B------:R-:W-:Y:S01]  /*5650*/  UIMAD.WIDE.U32 UR6, UR5, -0x45d1745d, URZ ;  /* 0xba2e8ba3050678a5 */ /* 0x000fe2000f8e003f */
[----:B------:R-:W5:Y:S01]  /*5660*/  SYNCS.PHASECHK.TRANS64.TRYWAIT P0, [UR17+0x8], R24 ;  /* 0x00000818ff0075a7 */ /* 0x000f620008000151 */
[----:B------:R-:W-:-:S02]  /*5670*/  UISETP.LT.U32.AND UP0, UPT, UR28, 0x16, UP0 ;  /* 0x000000161c00788c */ /* 0x000fc40008701070 */
[----:B------:R-:W-:Y:S02]  /*5680*/  USHF.R.U32.HI UR6, URZ, 0x4, UR7 ;  /* 0x000000043f067899 */ /* 0x000fe40008011607 */
[----:B------:R-:W-:Y:S02]  /*5690*/  USEL UR8, URZ, 0x1, !UP0 ;  /* 0x000000013f087887 */ /* 0x000fe4000c000000 */
[----:B------:R-:W-:Y:S02]  /*56a0*/  UIMAD UR5, UR6, -0x16, UR5 ;  /* 0xffffffea060578a4 */ /* 0x000fe4000f8e0205 */
[----:B------:R-:W-:-:S04]  /*56b0*/  ULOP3.LUT UR4, UR4, UR8, URZ, 0x3c, !UPT ;  /* 0x0000000804047292 */ /* 0x000fc8000f8e3c3f */
[----:B------:R-:W-:Y:S01]  /*56c0*/  @UP1 ULOP3.LUT UR4, UR4, 0x1, UR6, 0x78, !UPT ;  /* 0x0000000104041892 */ /* 0x000fe2000f8e7806 */
[----:B---3--:R-:W-:-:S04]  /*56d0*/  SHF.R.S32.HI R26, RZ, 0x1f, R25 ;  /* 0x0000001fff1a7819 */ /* 0x008fc80000011419 */
[----:B------:R-:W-:-:S04]  /*56e0*/  LEA.HI R26, R26, R25, RZ, 0x7 ;  /* 0x000000191a1a7211 */ /* 0x000fc800078f38ff */
[----:B------:R-:W-:-:S05]  /*56f0*/  LOP3.LUT R26, R26, 0xffffff80, RZ, 0xc0, !PT ;  /* 0xffffff801a1a7812 */ /* 0x000fca00078ec0ff */
[----:B------:R-:W-:-:S05]  /*5700*/  IMAD.IADD R26, R25, 0x1, -R26 ;  /* 0x00000001191a7824 */ /* 0x000fca00078e0a1a */
[----:B------:R-:W-:-:S04]  /*5710*/  SHF.R.S32.HI R25, RZ, 0x1f, R26 ;  /* 0x0000001fff197819 */ /* 0x000fc8000001141a */
[----:B------:R-:W-:-:S04]  /*5720*/  LEA.HI R25, R25, R26, RZ, 0x2 ;  /* 0x0000001a19197211 */ /* 0x000fc800078f10ff */
[----:B------:R-:W-:-:S05]  /*5730*/  LOP3.LUT R25, R25, 0xfffffffc, RZ, 0xc0, !PT ;  /* 0xfffffffc19197812 */ /* 0x000fca00078ec0ff */
[----:B------:R-:W-:-:S04]  /*5740*/  IMAD.IADD R40, R26, 0x1, -R25 ;  /* 0x000000011a287824 */ /* 0x000fc800078e0a19 */
[----:B------:R-:W-:Y:S01]  /*5750*/  IMAD.SHL.U32 R32, R40, 0x2, RZ ;  /* 0x0000000228207824 */ /* 0x000fe200078e00ff */
[----:B----45:R-:W-:Y:S06]  /*5760*/  @!P0 BRA `(.L_x_35) ;  /* 0x000000b000f88947 */ /* 0x030fec0003800000 */
.L_x_339:
[----:B------:R4:W-:Y:S01]  /*5770*/  STL [R1+0xa0], R2 ;  /* 0x0000a00201007387 */ /* 0x0009e20000100800 */
[----:B------:R-:W-:Y:S01]  /*5780*/  ULDC UR8, c[0x0][0x284] ;  /* 0x0000a10000087ab9 */ /* 0x000fe20000000800 */
[----:B------:R-:W-:Y:S01]  /*5790*/  SHF.R.S32.HI R33, RZ, 0x1f, R32 ;  /* 0x0000001fff217819 */ /* 0x000fe20000011420 */
[----:B------:R-:W-:Y:S01]  /*57a0*/  ULDC.64 UR6, c[0x0][0x5d0] ;  /* 0x0001740000067ab9 */ /* 0x000fe20000000a00 */
[----:B----4-:R-:W4:Y:S04]  /*57b0*/  LDL.LU R2, [R1+0x88] ;  /* 0x0000880001027983 */ /* 0x010f280000300800 */
[----:B------:R0:W-:Y:S04]  /*57c0*/  STL [R1+0x9c], R0 ;  /* 0x00009c0001007387 */ /* 0x0001e80000100800 */
[----:B------:R-:W2:Y:S04]  /*57d0*/  LDL R227, [R1+0x78] ;  /* 0x0000780001e37983 */ /* 0x000ea80000100800 */
[----:B0-----:R-:W3:Y:S01]  /*57e0*/  LDL R0, [R1+0x84] ;  /* 0x0000840001007983 */ /* 0x001ee20000100800 */
[----:B----4-:R-:W-:-:S03]  /*57f0*/  IMAD.SHL.U32 R37, R2, 0x100, RZ ;  /* 0x0000010002257824 */ /* 0x010fc600078e00ff */
[----:B------:R0:W5:Y:S01]  /*5800*/  LDL.LU R2, [R1+0xa0] ;  /* 0x0000a00001027983 */ /* 0x0001620000300800 */
[----:B---3--:R-:W-:-:S03]  /*5810*/  IMAD.SHL.U32 R34, R0, 0x40, RZ ;  /* 0x0000004000227824 */ /* 0x008fc600078e00ff */
[----:B------:R0:W5:Y:S02]  /*5820*/  LDL.LU R0, [R1+0x9c] ;  /* 0x00009c0001007983 */ /* 0x0001640000300800 */
[----:B------:R-:W-:Y:S02]  /*5830*/  ISETP.GE.AND P0, PT, R34, UR8, PT ;  /* 0x0000000822007c0c */ /* 0x000fe4000bf06270 */
[----:B--2---:R-:W-:Y:S02]  /*5840*/  SHF.R.S32.HI R38, RZ, 0x1f, R227 ;  /* 0x0000001fff267819 */ /* 0x004fe400000114e3 */
[----:B------:R-:W-:Y:S01]  /*5850*/  ISETP.GE.OR P0, PT, R37, R35, P0 ;  /* 0x000000232500720c */ /* 0x000fe20000706670 */
[----:B------:R-:W-:-:S04]  /*5860*/  IMAD.WIDE.U32 R24, R227, UR6, R32 ;  /* 0x00000006e3187c25 */ /* 0x000fc8000f8e0020 */
[----:B------:R-:W-:Y:S01]  /*5870*/  IMAD R26, R38, UR6, RZ ;  /* 0x00000006261a7c24 */ /* 0x000fe2000f8e02ff */
[----:B------:R-:W-:Y:S02]  /*5880*/  SHF.R.S32.HI R36, RZ, 0x1f, R37 ;  /* 0x0000001fff247819 */ /* 0x000fe40000011425 */
[----:B------:R-:W-:Y:S01]  /*5890*/  IADD3 R24, P1, R37, R24, RZ ;  /* 0x0000001825187210 */ /* 0x000fe20007f3e0ff */
[----:B------:R-:W-:-:S05]  /*58a0*/  IMAD R27, R227, UR7, R26 ;  /* 0x00000007e31b7c24 */ /* 0x000fca000f8e021a */
[----:B------:R-:W-:Y:S01]  /*58b0*/  IADD3.X R25, R36, R25, R27, P1, !PT ;  /* 0x0000001924197210 */ /* 0x000fe20000ffe41b */
[----:B0-----:R-:W-:Y:S06]  /*58c0*/  @P0 BRA `(.L_x_36) ;  /* 0x0000008c00cc0947 */ /* 0x001fec0003800000 */
[----:B------:R0:W-:Y:S01]  /*58d0*/  STL.64 [R1+0xa8], R4 ;  /* 0x0000a80401007387 */ /* 0x0001e20000100a00 */
[----:B------:R-:W2:Y:S01]  /*58e0*/  LDC.64 R28, c[0x0][0x5c8] ;  /* 0x00017200ff1c7b82 */ /* 0x000ea20000000a00 */
[----:B------:R-:W-:Y:S02]  /*58f0*/  ULDC.64 UR6, c[0x0][0x5c0] ;  /* 0x0001700000067ab9 */ /* 0x000fe40000000a00 */
[----:B0-----:R-:W3:Y:S04]  /*5900*/  LDL.64 R4, [R1+0x90] ;  /* 0x0000900001047983 */ /* 0x001ee80000100a00 */
[----:B-----5:R0:W-:Y:S04]  /*5910*/  STL [R1+0xa0], R2 ;  /* 0x0000a00201007387 */ /* 0x0201e80000100800 */
[----:B0-----:R-:W3:Y:S04]  /*5920*/  LDL.LU R2, [R1+0x84] ;  /* 0x0000840001027983 */ /* 0x001ee80000300800 */
[----:B------:R0:W-:Y:S04]  /*5930*/  STL [R1+0x9c], R0 ;  /* 0x00009c0001007387 */ /* 0x0001e80000100800 */
[----:B0-----:R-:W4:Y:S01]  /*5940*/  LDL R0, [R1+0x8c] ;  /* 0x00008c0001007983 */ /* 0x001f220000100800 */
[----:B---3--:R-:W-:-:S03]  /*5950*/  IMAD.WIDE R30, R2, 0x40, R4 ;  /* 0x00000040021e7825 */ /* 0x008fc600078e0204 */
[----:B------:R0:W5:Y:S04]  /*5960*/  LDL.LU.64 R4, [R1+0xa8] ;  /* 0x0000a80001047983 */ /* 0x0001680000300a00 */
[----:B------:R0:W5:Y:S01]  /*5970*/  LDL.LU R2, [R1+0xa0] ;  /* 0x0000a00001027983 */ /* 0x0001620000300800 */
[-C--:B--2---:R-:W-:Y:S02]  /*5980*/  IMAD R26, R31, R28.reuse, RZ ;  /* 0x0000001c1f1a7224 */ /* 0x084fe400078e02ff */
[----:B------:R-:W-:-:S04]  /*5990*/  IMAD.WIDE.U32 R24, R30, R28, R24 ;  /* 0x0000001c1e187225 */ /* 0x000fc800078e0018 */
[----:B------:R-:W-:Y:S01]  /*59a0*/  IMAD R27, R30, R29, R26 ;  /* 0x0000001d1e1b7224 */ /* 0x000fe200078e021a */
[----:B------:R-:W-:Y:S01]  /*59b0*/  LEA R26, P0, R28, R24, 0x3 ;  /* 0x000000181c1a7211 */ /* 0x000fe200078018ff */
[----:B----4-:R-:W-:Y:S01]  /*59c0*/  IMAD.IADD R39, R0, 0x1, -R34 ;  /* 0x0000000100277824 */ /* 0x010fe200078e0a22 */
[----:B------:R-:W-:Y:S01]  /*59d0*/  IADD3 R24, P1, R24, UR6, RZ ;  /* 0x0000000618187c10 */ /* 0x000fe2000ff3e0ff */
[----:B------:R0:W5:Y:S01]  /*59e0*/  LDL.LU R0, [R1+0x9c] ;  /* 0x00009c0001007983 */ /* 0x0001620000300800 */
[----:B------:R-:W-:Y:S01]  /*59f0*/  IMAD.IADD R27, R25, 0x1, R27 ;  /* 0x00000001191b7824 */ /* 0x000fe200078e021b */
[----:B------:R-:W-:-:S04]  /*5a00*/  IADD3 R26, P3, R26, UR6, RZ ;  /* 0x000000061a1a7c10 */ /* 0x000fc8000ff7e0ff */
[----:B------:R-:W-:Y:S01]  /*5a10*/  LEA.HI.X R29, R28, R27, R29, 0x3, P0 ;  /* 0x0000001b1c1d7211 */ /* 0x000fe200000f1c1d */
[----:B------:R-:W-:Y:S01]  /*5a20*/  IMAD R28, R40, -0x2, R35 ;  /* 0xfffffffe281c7824 */ /* 0x000fe200078e0223 */
[----:B------:R-:W-:Y:S01]  /*5a30*/  FSETP.NEU.AND P0, PT, RZ, UR26, PT ;  /* 0x0000001aff007c0b */ /* 0x000fe2000bf0d000 */
[----:B------:R-:W-:Y:S01]  /*5a40*/  BSSY B0, `(.L_x_36) ;  /* 0x00008db000007945 */ /* 0x000fe20003800000 */
[----:B------:R-:W-:Y:S02]  /*5a50*/  IADD3.X R25, R27, UR7, RZ, P1, !PT ;  /* 0x000000071b197c10 */ /* 0x000fe40008ffe4ff */
[----:B------:R-:W-:Y:S01]  /*5a60*/  IADD3.X R27, R29, UR7, RZ, P3, !PT ;  /* 0x000000071d1b7c10 */ /* 0x000fe20009ffe4ff */
[----:B------:R-:W-:-:S08]  /*5a70*/  IMAD.IADD R34, R28, 0x1, -R37 ;  /* 0x000000011c227824 */ /* 0x000fd000078e0a25 */
[----:B0-----:R-:W-:Y:S05]  /*5a80*/  @!P0 BRA `(.L_x_37) ;  /* 0x0000006800d88947 */ /* 0x001fea0003800000 */
[----:B------:R-:W-:Y:S01]  /*5a90*/  ULDC.64 UR6, c[0x0][0x5b8] ;  /* 0x00016e0000067ab9 */ /* 0x000fe20000000a00 */
[----:B------:R-:W-:Y:S01]  /*5aa0*/  ULDC.64 UR8, c[0x0][0x5a8] ;  /* 0x00016a0000087ab9 */ /* 0x000fe20000000a00 */
[----:B------:R-:W-:Y:S01]  /*5ab0*/  IMAD.WIDE.U32 R32, R227, UR6, R32 ;  /* 0x00000006e3207c25 */ /* 0x000fe2000f8e0020 */
[----:B------:R-:W-:Y:S03]  /*5ac0*/  BSSY B1, `(.L_x_38) ;  /* 0x0000010000017945 */ /* 0x000fe60003800000 */
[----:B------:R-:W-:Y:S01]  /*5ad0*/  IMAD R28, R38, UR6, RZ ;  /* 0x00000006261c7c24 */ /* 0x000fe2000f8e02ff */
[----:B------:R-:W-:-:S03]  /*5ae0*/  IADD3 R32, P0, R37, R32, RZ ;  /* 0x0000002025207210 */ /* 0x000fc60007f1e0ff */
[----:B------:R-:W-:Y:S01]  /*5af0*/  IMAD R29, R227, UR7, R28 ;  /* 0x00000007e31d7c24 */ /* 0x000fe2000f8e021c */
[----:B------:R-:W-:Y:S02]  /*5b00*/  ULDC.64 UR6, c[0x0][0x5b0] ;  /* 0x00016c0000067ab9 */ /* 0x000fe40000000a00 */
[----:B------:R-:W-:Y:S02]  /*5b10*/  IMAD R35, R31, UR6, RZ ;  /* 0x000000061f237c24 */ /* 0x000fe4000f8e02ff */
[----:B------:R-:W-:Y:S02]  /*5b20*/  IADD3.X R33, R36, R33, R29, P0, !PT ;  /* 0x0000002124217210 */ /* 0x000fe400007fe41d */
[----:B------:R-:W-:Y:S01]  /*5b30*/  ISETP.GE.AND P0, PT, R39, 0x1, PT ;  /* 0x000000012700780c */ /* 0x000fe20003f06270 */
[C---:B------:R-:W-:Y:S02]  /*5b40*/  IMAD R35, R30.reuse, UR7, R35 ;  /* 0x000000071e237c24 */ /* 0x040fe4000f8e0223 */
[----:B------:R-:W-:Y:S01]  /*5b50*/  IMAD.WIDE.U32 R28, R30, UR6, R32 ;  /* 0x000000061e1c7c25 */ /* 0x000fe2000f8e0020 */
[----:B------:R-:W-:-:S02]  /*5b60*/  ISETP.LT.OR P4, PT, R34, 0x1, !P0 ;  /* 0x000000012200780c */ /* 0x000fc40004781670 */
[----:B------:R-:W-:-:S04]  /*5b70*/  IADD3 R28, P1, R28, UR8, RZ ;  /* 0x000000081c1c7c10 */ /* 0x000fc8000ff3e0ff */
[--C-:B------:R-:W-:Y:S02]  /*5b80*/  IADD3.X R29, R29, UR9, R35.reuse, P1, !PT ;  /* 0x000000091d1d7c10 */ /* 0x100fe40008ffe423 */
[----:B------:R-:W-:-:S05]  /*5b90*/  PRMT R35, RZ, 0x7610, R35 ;  /* 0x00007610ff237816 */ /* 0x000fca0000000023 */
[----:B------:R-:W-:Y:S05]  /*5ba0*/  @P4 BRA `(.L_x_39) ;  /* 0x0000000000044947 */ /* 0x000fea0003800000 */
[----:B------:R0:W5:Y:S02]  /*5bb0*/  LDG.E.U8 R35, desc[UR22][R28.64] ;  /* 0x000000161c237981 */ /* 0x000164000c1e1100 */
.L_x_39:
[----:B------:R-:W-:Y:S05]  /*5bc0*/  BSYNC B1 ;  /* 0x0000000000017941 */ /* 0x000fea0003800000 */
.L_x_38:
[----:B-----5:R-:W-:Y:S01]  /*5bd0*/  LOP3.LUT R35, R35, 0xff, RZ, 0xc0, !PT ;  /* 0x000000ff23237812 */ /* 0x020fe200078ec0ff */
[----:B------:R-:W-:Y:S01]  /*5be0*/  BSSY B1, `(.L_x_40) ;  /* 0x000000b000017945 */ /* 0x000fe20003800000 */
[----:B------:R-:W-:Y:S02]  /*5bf0*/  ISETP.LT.OR P3, PT, R34, 0x2, !P0 ;  /* 0x000000022200780c */ /* 0x000fe40004761670 */
[----:B------:R-:W-:-:S05]  /*5c00*/  F2FP.F16.E4M3.UNPACK_B R35, R35 ;  /* 0x00000023ff23723e */ /* 0x000fca00020006ff */
[----:B------:R-:W-:-:S05]  /*5c10*/  HADD2.F32 R35, -RZ, R35.H0_H0 ;  /* 0x20000023ff237230 */ /* 0x000fca0000004100 */
[----:B------:R-:W-:-:S04]  /*5c20*/  FMUL R35, R35, UR26 ;  /* 0x0000001a23237c20 */ /* 0x000fc80008400000 */
[----:B------:R-:W-:-:S05]  /*5c30*/  FFMA R35, R226, UR25, R35 ;  /* 0x00000019e2237c23 */ /* 0x000fca0008000023 */
[----:B------:R-:W-:Y:S02]  /*5c40*/  F2FP.SATFINITE.E4M3.F32.PACK_AB_MERGE_C R37, RZ, R35, RZ ;  /* 0x00000023ff25723e */ /* 0x000fe400048070ff */
[----:B------:R-:W-:-:S03]  /*5c50*/  PRMT R35, RZ, 0x7610, R35 ;  /* 0x00007610ff237816 */ /* 0x000fc60000000023 */
[----:B------:R2:W-:Y:S01]  /*5c60*/  @!P4 STG.E.U8 desc[UR22][R24.64], R37 ;  /* 0x000000251800c986 */ /* 0x0005e2000c101116 */
[----:B------:R-:W-:Y:S05]  /*5c70*/  @P3 BRA `(.L_x_41) ;  /* 0x0000000000043947 */ /* 0x000fea0003800000 */
[----:B------:R3:W5:Y:S02]  /*5c80*/  LDG.E.U8 R35, desc[UR22][R28.64+0x1] ;  /* 0x000001161c237981 */ /* 0x000764000c1e1100 */
.L_x_41:
[----:B------:R-:W-:Y:S05]  /*5c90*/  BSYNC B1 ;  /* 0x0000000000017941 */ /* 0x000fea0003800000 */
.L_x_40:
[----:B-----5:R-:W-:Y:S01]  /*5ca0*/  LOP3.LUT R35, R35, 0xff, RZ, 0xc0, !PT ;  /* 0x000000ff23237812 */ /* 0x020fe200078ec0ff */
[----:B------:R-:W-:Y:S01]  /*5cb0*/  BSSY B1, `(.L_x_42) ;  /* 0x0000013000017945 */ /* 0x000fe20003800000 */
[----:B--2---:R-:W-:Y:S02]  /*5cc0*/  IADD3 R37, P1, R30, 0x8, RZ ;  /* 0x000000081e257810 */ /* 0x004fe40007f3e0ff */
[----:B------:R-:W-:-:S03]  /*5cd0*/  F2FP.F16.E4M3.UNPACK_B R35, R35 ;  /* 0x00000023ff23723e */ /* 0x000fc600020006ff */
[----:B------:R-:W-:Y:S01]  /*5ce0*/  IMAD.X R31, RZ, RZ, R31, P1 ;  /* 0x000000ffff1f7224 */ /* 0x000fe200008e061f */
[----:B------:R-:W-:Y:S01]  /*5cf0*/  ISETP.GE.AND P1, PT, R39, 0x9, PT ;  /* 0x000000092700780c */ /* 0x000fe20003f26270 */
[----:B------:R-:W-:Y:S02]  /*5d00*/  HADD2.F32 R35, -RZ, R35.H0_H0 ;  /* 0x20000023ff237230 */ /* 0x000fe40000004100 */
[----:B------:R-:W-:Y:S01]  /*5d10*/  IMAD R36, R31, UR6, RZ ;  /* 0x000000061f247c24 */ /* 0x000fe2000f8e02ff */
[----:B------:R-:W-:Y:S01]  /*5d20*/  ISETP.LT.OR P5, PT, R34, 0x1, !P1 ;  /* 0x000000012200780c */ /* 0x000fe20004fa1670 */
[----:B------:R-:W-:-:S04]  /*5d30*/  IMAD.WIDE.U32 R32, R37, UR6, R32 ;  /* 0x0000000625207c25 */ /* 0x000fc8000f8e0020 */
[----:B------:R-:W-:Y:S01]  /*5d40*/  FMUL R30, R35, UR26 ;  /* 0x0000001a231e7c20 */ /* 0x000fe20008400000 */
[----:B------:R-:W-:-:S03]  /*5d50*/  IMAD R37, R37, UR7, R36 ;  /* 0x0000000725257c24 */ /* 0x000fc6000f8e0224 */
[----:B------:R-:W-:Y:S01]  /*5d60*/  FFMA R225, R225, UR25, R30 ;  /* 0x00000019e1e17c23 */ /* 0x000fe2000800001e */
[----:B------:R-:W-:Y:S02]  /*5d70*/  IADD3 R30, P4, R32, UR8, RZ ;  /* 0x00000008201e7c10 */ /* 0x000fe4000ff9e0ff */
[----:B------:R-:W-:Y:S02]  /*5d80*/  PRMT R32, RZ, 0x7610, R32 ;  /* 0x00007610ff207816 */ /* 0x000fe40000000020 */
[----:B------:R-:W-:Y:S02]  /*5d90*/  F2FP.SATFINITE.E4M3.F32.PACK_AB_MERGE_C R225, RZ, R225, RZ ;  /* 0x000000e1ffe1723e */ /* 0x000fe400048070ff */
[----:B------:R-:W-:-:S03]  /*5da0*/  IADD3.X R31, R33, UR9, R37, P4, !PT ;  /* 0x00000009211f7c10 */ /* 0x000fc6000a7fe425 */
[----:B------:R2:W-:Y:S01]  /*5db0*/  @!P3 STG.E.U8 desc[UR22][R24.64+0x1], R225 ;  /* 0x000001e11800b986 */ /* 0x0005e2000c101116 */
[----:B------:R-:W-:Y:S05]  /*5dc0*/  @P5 BRA `(.L_x_43) ;  /* 0x0000000000045947 */ /* 0x000fea0003800000 */
[----:B------:R4:W5:Y:S02]  /*5dd0*/  LDG.E.U8 R32, desc[UR22][R30.64] ;  /* 0x000000161e207981 */ /* 0x000964000c1e1100 */
.L_x_43:
[----:B------:R-:W-:Y:S05]  /*5de0*/  BSYNC B1 ;  /* 0x0000000000017941 */ /* 0x000fea0003800000 */
.L_x_42:
[----:B-----5:R-:W-:Y:S01]  /*5df0*/  LOP3.LUT R32, R32, 0xff, RZ, 0xc0, !PT ;  /* 0x000000ff20207812 */ /* 0x020fe200078ec0ff */
[----:B------:R-:W-:Y:S01]  /*5e00*/  BSSY B1, `(.L_x_44) ;  /* 0x000000b000017945 */ /* 0x000fe20003800000 */
[----:B------:R-:W-:Y:S02]  /*5e10*/  ISETP.LT.OR P3, PT, R34, 0x2, !P1 ;  /* 0x000000022200780c */ /* 0x000fe40004f61670 */
[----:B------:R-:W-:-:S05]  /*5e20*/  F2FP.F16.E4M3.UNPACK_B R32, R32 ;  /* 0x00000020ff20723e */ /* 0x000fca00020006ff */
[----:B------:R-:W-:-:S05]  /*5e30*/  HADD2.F32 R32, -RZ, R32.H0_H0 ;  /* 0x20000020ff207230 */ /* 0x000fca0000004100 */
[----:B------:R-:W-:Y:S01]  /*5e40*/  FMUL R33, R32, UR26 ;  /* 0x0000001a20217c20 */ /* 0x000fe20008400000 */
[----:B------:R-:W-:-:S03]  /*5e50*/  PRMT R32, RZ, 0x7610, R32 ;  /* 0x00007610ff207816 */ /* 0x000fc60000000020 */
[----:B------:R-:W-:-:S05]  /*5e60*/  FFMA R33, R224, UR25, R33 ;  /* 0x00000019e0217c23 */ /* 0x000fca0008000021 */
[----:B------:R-:W-:-:S05]  /*5e70*/  F2FP.SATFINITE.E4M3.F32.PACK_AB_MERGE_C R33, RZ, R33, RZ ;  /* 0x00000021ff21723e */ /* 0x000fca00048070ff */
[----:B------:R0:W-:Y:S01]  /*5e80*/  @!P5 STG.E.U8 desc[UR22][R26.64], R33 ;  /* 0x000000211a00d986 */ /* 0x0001e2000c101116 */
[----:B------:R-:W-:Y:S05]  /*5e90*/  @P3 BRA `(.L_x_45) ;  /* 0x0000000000043947 */ /* 0x000fea0003800000 */
[----:B------:R0:W5:Y:S02]  /*5ea0*/  LDG.E.U8 R32, desc[UR22][R30.64+0x1] ;  /* 0x000001161e207981 */ /* 0x000164000c1e1100 */
.L_x_45:
[----:B------:R-:W-:Y:S05]  /*5eb0*/  BSYNC B1 ;  /* 0x0000000000017941 */ /* 0x000fea0003800000 */
.L_x_44:
[----:B-----5:R-:W-:Y:S01]  /*5ec0*/  LOP3.LUT R32, R32, 0xff, RZ, 0xc0, !PT ;  /* 0x000000ff20207812 */ /* 0x020fe200078ec0ff */
[----:B------:R-:W-:Y:S01]  /*5ed0*/  BSSY B1, `(.L_x_46) ;  /* 0x000000b000017945 */ /* 0x000fe20003800000 */
[----:B------:R-:W-:Y:S02]  /*5ee0*/  ISETP.LT.OR P4, PT, R34, 0x9, !P0 ;  /* 0x000000092200780c */ /* 0x000fe40004781670 */
[----:B------:R-:W-:-:S05]  /*5ef0*/  F2FP.F16.E4M3.UNPACK_B R32, R32 ;  /* 0x00000020ff20723e */ /* 0x000fca00020006ff */
[----:B------:R-:W-:-:S05]  /*5f00*/  HADD2.F32 R32, -RZ, R32.H0_H0 ;  /* 0x20000020ff207230 */ /* 0x000fca0000004100 */
[----:B------:R-:W-:-:S04]  /*5f10*/  FMUL R32, R32, UR26 ;  /* 0x0000001a20207c20 */ /* 0x000fc80008400000 */
[----:B------:R-:W-:-:S05]  /*5f20*/  FFMA R32, R223, UR25, R32 ;  /* 0x00000019df207c23 */ /* 0x000fca0008000020 */
[----:B0-----:R-:W-:Y:S02]  /*5f30*/  F2FP.SATFINITE.E4M3.F32.PACK_AB_MERGE_C R33, RZ, R32, RZ ;  /* 0x00000020ff21723e */ /* 0x001fe400048070ff */
[----:B------:R-:W-:-:S03]  /*5f40*/  PRMT R32, RZ, 0x7610, R32 ;  /* 0x00007610ff207816 */ /* 0x000fc60000000020 */
[----:B------:R0:W-:Y:S01]  /*5f50*/  @!P3 STG.E.U8 desc[UR22][R26.64+0x1], R33 ;  /* 0x000001211a00b986 */ /* 0x0001e2000c101116 */
[----:B------:R-:W-:Y:S05]  /*5f60*/  @P4 BRA `(.L_x_47) ;  /* 0x0000000000044947 */ /* 0x000fea0003800000 */
[----:B------:R0:W5:Y:S02]  /*5f70*/  LDG.E.U8 R32, desc[UR22][R28.64+0x8] ;  /* 0x000008161c207981 */ /* 0x000164000c1e1100 */
.L_x_47:
[----:B------:R-:W-:Y:S05]  /*5f80*/  BSYNC B1 ;  /* 0x0000000000017941 */ /* 0x000fea0003800000 */
.L_x_46:
[----:B-----5:R-:W-:Y:S01]  /*5f90*/  LOP3.LUT R32, R32, 0xff, RZ, 0xc0, !PT ;  /* 0x000000ff20207812 */ /* 0x020fe200078ec0ff */
[----:B------:R-:W-:Y:S01]  /*5fa0*/  BSSY B1, `(.L_x_48) ;  /* 0x000000b000017945 */ /* 0x000fe20003800000 */
[----:B------:R-:W-:Y:S02]  /*5fb0*/  ISETP.LT.OR P3, PT, R34, 0xa, !P0 ;  /* 0x0000000a2200780c */ /* 0x000fe40004761670 */
[----:B------:R-:W-:-:S05]  /*5fc0*/  F2FP.F16.E4M3.UNPACK_B R32, R32 ;  /* 0x00000020ff20723e */ /* 0x000fca00020006ff */
[----:B------:R-:W-:-:S05]  /*5fd0*/  HADD2.F32 R32, -RZ, R32.H0_H0 ;  /* 0x20000020ff207230 */ /* 0x000fca0000004100 */
[----:B0-----:R-:W-:Y:S01]  /*5fe0*/  FMUL R33, R32, UR26 ;  /* 0x0000001a20217c20 */ /* 0x001fe20008400000 */
[----:B------:R-:W-:-:S03]  /*5ff0*/  PRMT R32, RZ, 0x7610, R32 ;  /* 0x00007610ff207816 */ /* 0x000fc60000000020 */
[----:B------:R-:W-:-:S05]  /*6000*/  FFMA R33, R222, UR25, R33 ;  /* 0x00000019de217c23 */ /* 0x000fca0008000021 */
[----:B------:R-:W-:-:S05]  /*6010*/  F2FP.SATFINITE.E4M3.F32.PACK_AB_MERGE_C R33, RZ, R33, RZ ;  /* 0x00000021ff21723e */ /* 0x000fca00048070ff */
[----:B------:R0:W-:Y:S01]  /*6020*/  @!P4 STG.E.U8 desc[UR22][R24.64+0x8], R33 ;  /* 0x000008211800c986 */ /* 0x0001e2000c101116 */
[----:B------:R-:W-:Y:S05]  /*6030*/  @P3 BRA `(.L_x_49) ;  /* 0x0000000000043947 */ /* 0x000fea0003800000 */
[----:B------:R0:W5:Y:S02]  /*6040*/  LDG.E.U8 R32, desc[UR22][R28.64+0x9] ;  /* 0x000009161c207981 */ /* 0x000164000c1e1100 */
.L_x_49:
[----:B------:R-:W-:Y:S05]  /*6050*/  BSYNC B1 ;  /* 0x0000000000017941 */ /* 0x000fea0003800000 */
.L_x_48:
        /* <DEDUP_REMOVED lines=12> */
.L_x_51:
[----:B------:R-:W-:Y:S05]  /*6120*/  BSYNC B1 ;  /* 0x0000000000017941 */ /* 0x000fea0003800000 */
.L_x_50:
        /* <DEDUP_REMOVED lines=12> */
.L_x_53:
[----:B------:R-:W-:Y:S05]  /*61f0*/  BSYNC B1 ;  /* 0x0000000000017941 */ /* 0x000fea0003800000 */
.L_x_52:
        /* <DEDUP_REMOVED lines=12> */
.L_x_55:
[----:B------:R-:W-:Y:S05]  /*62c0*/  BSYNC B1 ;  /* 0x0000000000017941 */ /* 0x000fea0003800000 */
.L_x_54:
        /* <DEDUP_REMOVED lines=12> */
.L_x_57:
[----:B------:R-:W-:Y:S05]  /*6390*/  BSYNC B1 ;  /* 0x0000000000017941 */ /* 0x000fea0003800000 */
.L_x_56:
        /* <DEDUP_REMOVED lines=12> */
.L_x_59:
[----:B------:R-:W-:Y:S05]  /*6460*/  BSYNC B1 ;  /* 0x0000000000017941 */ /* 0x000fea0003800000 */
.L_x_58:
        /* <DEDUP_REMOVED lines=12> */
.L_x_61:
[----:B------:R-:W-:Y:S05]  /*6530*/  BSYNC B1 ;  /* 0x0000000000017941 */ /* 0x000fea0003800000 */
.L_x_60:
        /* <DEDUP_REMOVED lines=12> */
.L_x_63:
[----:B------:R-:W-:Y:S05]  /*6600*/  BSYNC B1 ;  /* 0x0000000000017941 */ /* 0x000fea0003800000 */
.L_x_62:
        /* <DEDUP_REMOVED lines=12> */
.L_x_65:
[----:B------:R-:W-:Y:S05]  /*66d0*/  BSYNC B1 ;  /* 0x0000000000017941 */ /* 0x000fea0003800000 */
.L_x_64:
        /* <DEDUP_REMOVED lines=12> */
.L_x_67:
[----:B------:R-:W-:Y:S05]  /*67a0*/  BSYNC B1 ;  /* 0x0000000000017941 */ /* 0x000fea0003800000 */
.L_x_66:
        /* <DEDUP_REMOVED lines=12> */
.L_x_69:
[----:B------:R-:W-:Y:S05]  /*6870*/  BSYNC B1 ;  /* 0x0000000000017941 */ /* 0x000fea0003800000 */
.L_x_68:
        /* <DEDUP_REMOVED lines=12> */
.L_x_71:
[----:B------:R-:W-:Y:S05]  /*6940*/  BSYNC B1 ;  /* 0x0000000000017941 */ /* 0x000fea0003800000 */
.L_x_70:
        /* <DEDUP_REMOVED lines=12> */
.L_x_73:
[----:B------:R-:W-:Y:S05]  /*6a10*/  BSYNC B1 ;  /* 0x0000000000017941 */ /* 0x000fea0003800000 */
.L_x_72:
        /* <DEDUP_REMOVED lines=12> */
.L_x_75:
[----:B------:R-:W-:Y:S05]  /*6ae0*/  BSYNC B1 ;  /* 0x0000000000017941 */ /* 0x000fea0003800000 */
.L_x_74:
        /* <DEDUP_REMOVED lines=12> */
.L_x_77:
[----:B------:R-:W-:Y:S05]  /*6bb0*/  BSYNC B1 ;  /* 0x0000000000017941 */ /* 0x000fea0003800000 */
.L_x_76:
        /* <DEDUP_REMOVED lines=12> */
.L_x_79:
[----:B------:R-:W-:Y:S05]  /*6c80*/  BSYNC B1 ;  /* 0x0000000000017941 */ /* 0x000fea0003800000 */
.L_x_78:
        /* <DEDUP_REMOVED lines=12> */
.L_x_81:
[----:B------:R-:W-:Y:S05]  /*6d50*/  BSYNC B1 ;  /* 0x0000000000017941 */ /* 0x000fea0003800000 */
.L_x_80:
        /* <DEDUP_REMOVED lines=12> */
.L_x_83:
[----:B------:R-:W-:Y:S05]  /*6e20*/  BSYNC B1 ;  /* 0x0000000000017941 */ /* 0x000fea0003800000 */
.L_x_82:
        /* <DEDUP_REMOVED lines=12> */
.L_x_85:
[----:B------:R-:W-:Y:S05]  /*6ef0*/  BSYNC B1 ;  /* 0x0000000000017941 */ /* 0x000fea0003800000 */
.L_x_84:
        /* <DEDUP_REMOVED lines=12> */
.L_x_87:
[----:B------:R-:W-:Y:S05]  /*6fc0*/  BSYNC B1 ;  /* 0x0000000000017941 */ /* 0x000fea0003800000 */
.L_x_86:
        /* <DEDUP_REMOVED lines=12> */
.L_x_89:
[----:B------:R-:W-:Y:S05]  /*7090*/  BSYNC B1 ;  /* 0x0000000000017941 */ /* 0x000fea0003800000 */
.L_x_88:
        /* <DEDUP_REMOVED lines=12> */
.L_x_91:
[----:B------:R-:W-:Y:S05]  /*7160*/  BSYNC B1 ;  /* 0x0000000000017941 */ /* 0x000fea0003800000 */
.L_x_90:
        /* <DEDUP_REMOVED lines=12> */
.L_x_93:
[----:B------:R-:W-:Y:S05]  /*7230*/  BSYNC B1 ;  /* 0x0000000000017941 */ /* 0x000fea0003800000 */
.L_x_92:
        /* <DEDUP_REMOVED lines=12> */
.L_x_95:
[----:B------:R-:W-:Y:S05]  /*7300*/  BSYNC B1 ;  /* 0x0000000000017941 */ /* 0x000fea0003800000 */
.L_x_94:
        /* <DEDUP_REMOVED lines=12> */
.L_x_97:
[----:B------:R-:W-:Y:S05]  /*73d0*/  BSYNC B1 ;  /* 0x0000000000017941 */ /* 0x000fea0003800000 */
.L_x_96:
        /* <DEDUP_REMOVED lines=12> */
.L_x_99:
[----:B------:R-:W-:Y:S05]  /*74a0*/  BSYNC B1 ;  /* 0x0000000000017941 */ /* 0x000fea0003800000 */
.L_x_98:
        /* <DEDUP_REMOVED lines=12> */
.L_x_101:
[----:B------:R-:W-:Y:S05]  /*7570*/  BSYNC B1 ;  /* 0x0000000000017941 */ /* 0x000fea0003800000 */
.L_x_100:
        /* <DEDUP_REMOVED lines=12> */
.L_x_103:
[----:B------:R-:W-:Y:S05]  /*7640*/  BSYNC B1 ;  /* 0x0000000000017941 */ /* 0x000fea0003800000 */
.L_x_102:
        /* <DEDUP_REMOVED lines=12> */
.L_x_105:
[----:B------:R-:W-:Y:S05]  /*7710*/  BSYNC B1 ;  /* 0x0000000000017941 */ /* 0x000fea0003800000 */
.L_x_104:
        /* <DEDUP_REMOVED lines=12> */
.L_x_107:
[----:B------:R-:W-:Y:S05]  /*77e0*/  BSYNC B1 ;  /* 0x0000000000017941 */ /* 0x000fea0003800000 */
.L_x_106:
        /* <DEDUP_REMOVED lines=12> */
.L_x_109:
[----:B------:R-:W-:Y:S05]  /*78b0*/  BSYNC B1 ;  /* 0x0000000000017941 */ /* 0x000fea0003800000 */
.L_x_108:
        /* <DEDUP_REMOVED lines=12> */
.L_x_111:
[----:B------:R-:W-:Y:S05]  /*7980*/  BSYNC B1 ;  /* 0x0000000000017941 */ /* 0x000fea0003800000 */
.L_x_110:
        /* <DEDUP_REMOVED lines=12> */
.L_x_113:
[----:B------:R-:W-:Y:S05]  /*7a50*/  BSYNC B1 ;  /* 0x0000000000017941 */ /* 0x000fea0003800000 */
.L_x_112:
        /* <DEDUP_REMOVED lines=12> */
.L_x_115:
[----:B------:R-:W-:Y:S05]  /*7b20*/  BSYNC B1 ;  /* 0x0000000000017941 */ /* 0x000fea0003800000 */
.L_x_114:
        /* <DEDUP_REMOVED lines=12> */
.L_x_117:
[----:B------:R-:W-:Y:S05]  /*7bf0*/  BSYNC B1 ;  /* 0x0000000000017941 */ /* 0x000fea0003800000 */
.L_x_116:
        /* <DEDUP_REMOVED lines=12> */
.L_x_119:
[----:B------:R-:W-:Y:S05]  /*7cc0*/  BSYNC B1 ;  /* 0x0000000000017941 */ /* 0x000fea0003800000 */
.L_x_118:
        /* <DEDUP_REMOVED lines=12> */
.L_x_121:
[----:B------:R-:W-:Y:S05]  /*7d90*/  BSYNC B1 ;  /* 0x0000000000017941 */ /* 0x000fea0003800000 */
.L_x_120:
        /* <DEDUP_REMOVED lines=12> */
.L_x_123:
[----:B------:R-:W-:Y:S05]  /*7e60*/  BSYNC B1 ;  /* 0x0000000000017941 */ /* 0x000fea0003800000 */
.L_x_122:
        /* <DEDUP_REMOVED lines=12> */
.L_x_125:
[----:B------:R-:W-:Y:S05]  /*7f30*/  BSYNC B1 ;  /* 0x0000000000017941 */ /* 0x000fea0003800000 */
.L_x_124:
        /* <DEDUP_REMOVED lines=12> */
.L_x_127:
[----:B------:R-:W-:Y:S05]  /*8000*/  BSYNC B1 ;  /* 0x0000000000017941 */ /* 0x000fea0003800000 */
.L_x_126:
        /* <DEDUP_REMOVED lines=12> */
.L_x_129:
[----:B------:R-:W-:Y:S05]  /*80d0*/  BSYNC B1 ;  /* 0x0000000000017941 */ /* 0x000fea0003800000 */
.L_x_128:
        /* <DEDUP_REMOVED lines=12> */
.L_x_131:
[----:B------:R-:W-:Y:S05]  /*81a0*/  BSYNC B1 ;  /* 0x0000000000017941 */ /* 0x000fea0003800000 */
.L_x_130:
        /* <DEDUP_REMOVED lines=12> */
.L_x_133:
[----:B------:R-:W-:Y:S05]  /*8270*/  BSYNC B1 ;  /* 0x0000000000017941 */ /* 0x000fea0003800000 */
.L_x_132:
        /* <DEDUP_REMOVED lines=12> */
.L_x_135:
[----:B------:R-:W-:Y:S05]  /*8340*/  BSYNC B1 ;  /* 0x0000000000017941 */ /* 0x000fea0003800000 */
.L_x_134:
        /* <DEDUP_REMOVED lines=12> */
.L_x_137:
[----:B------:R-:W-:Y:S05]  /*8410*/  BSYNC B1 ;  /* 0x0000000000017941 */ /* 0x000fea0003800000 */
.L_x_136:
        /* <DEDUP_REMOVED lines=12> */
.L_x_139:
[----:B------:R-:W-:Y:S05]  /*84e0*/  BSYNC B1 ;  /* 0x0000000000017941 */ /* 0x000fea0003800000 */
.L_x_138:
        /* <DEDUP_REMOVED lines=12> */
.L_x_141:
[----:B------:R-:W-:Y:S05]  /*85b0*/  BSYNC B1 ;  /* 0x0000000000017941 */ /* 0x000fea0003800000 */
.L_x_140:
        /* <DEDUP_REMOVED lines=12> */
.L_x_143:
[----:B------:R-:W-:Y:S05]  /*8680*/  BSYNC B1 ;  /* 0x0000000000017941 */ /* 0x000fea0003800000 */
.L_x_142:
        /* <DEDUP_REMOVED lines=12> */
.L_x_145:
[----:B------:R-:W-:Y:S05]  /*8750*/  BSYNC B1 ;  /* 0x0000000000017941 */ /* 0x000fea0003800000 */
.L_x_144:
        /* <DEDUP_REMOVED lines=12> */
.L_x_147:
[----:B------:R-:W-:Y:S05]  /*8820*/  BSYNC B1 ;  /* 0x0000000000017941 */ /* 0x000fea0003800000 */
.L_x_146:
        /* <DEDUP_REMOVED lines=12> */
.L_x_149:
[----:B------:R-:W-:Y:S05]  /*88f0*/  BSYNC B1 ;  /* 0x0000000000017941 */ /* 0x000fea0003800000 */
.L_x_148:
        /* <DEDUP_REMOVED lines=12> */
.L_x_151:
[----:B------:R-:W-:Y:S05]  /*89c0*/  BSYNC B1 ;  /* 0x0000000000017941 */ /* 0x000fea0003800000 */
.L_x_150:
        /* <DEDUP_REMOVED lines=12> */
.L_x_153:
[----:B------:R-:W-:Y:S05]  /*8a90*/  BSYNC B1 ;  /* 0x0000000000017941 */ /* 0x000fea0003800000 */
.L_x_152:
        /* <DEDUP_REMOVED lines=12> */
.L_x_155:
[----:B------:R-:W-:Y:S05]  /*8b60*/  BSYNC B1 ;  /* 0x0000000000017941 */ /* 0x000fea0003800000 */
.L_x_154:
        /* <DEDUP_REMOVED lines=12> */
.L_x_157:
[----:B------:R-:W-:Y:S05]  /*8c30*/  BSYNC B1 ;  /* 0x0000000000017941 */ /* 0x000fea0003800000 */
.L_x_156:
        /* <DEDUP_REMOVED lines=12> */
.L_x_159:
[----:B------:R-:W-:Y:S05]  /*8d00*/  BSYNC B1 ;  /* 0x0000000000017941 */ /* 0x000fea0003800000 */
.L_x_158:
        /* <DEDUP_REMOVED lines=12> */
.L_x_161:
[----:B------:R-:W-:Y:S05]  /*8dd0*/  BSYNC B1 ;  /* 0x0000000000017941 */ /* 0x000fea0003800000 */
.L_x_160:
        /* <DEDUP_REMOVED lines=12> */
.L_x_163:
[----:B------:R-:W-:Y:S05]  /*8ea0*/  BSYNC B1 ;  /* 0x0000000000017941 */ /* 0x000fea0003800000 */
.L_x_162:
        /* <DEDUP_REMOVED lines=12> */
.L_x_165:
[----:B------:R-:W-:Y:S05]  /*8f70*/  BSYNC B1 ;  /* 0x0000000000017941 */ /* 0x000fea0003800000 */
.L_x_164:
        /* <DEDUP_REMOVED lines=12> */
.L_x_167:
[----:B------:R-:W-:Y:S05]  /*9040*/  BSYNC B1 ;  /* 0x0000000000017941 */ /* 0x000fea0003800000 */
.L_x_166:
        /* <DEDUP_REMOVED lines=12> */
.L_x_169:
[----:B------:R-:W-:Y:S05]  /*9110*/  BSYNC B1 ;  /* 0x0000000000017941 */ /* 0x000fea0003800000 */
.L_x_168:
        /* <DEDUP_REMOVED lines=12> */
.L_x_171:
[----:B------:R-:W-:Y:S05]  /*91e0*/  BSYNC B1 ;  /* 0x0000000000017941 */ /* 0x000fea0003800000 */
.L_x_170:
        /* <DEDUP_REMOVED lines=12> */
.L_x_173:
[----:B------:R-:W-:Y:S05]  /*92b0*/  BSYNC B1 ;  /* 0x0000000000017941 */ /* 0x000fea0003800000 */
.L_x_172:
        /* <DEDUP_REMOVED lines=12> */
.L_x_175:
[----:B------:R-:W-:Y:S05]  /*9380*/  BSYNC B1 ;  /* 0x0000000000017941 */ /* 0x000fea0003800000 */
.L_x_174:
        /* <DEDUP_REMOVED lines=12> */
.L_x_177:
[----:B------:R-:W-:Y:S05]  /*9450*/  BSYNC B1 ;  /* 0x0000000000017941 */ /* 0x000fea0003800000 */
.L_x_176:
        /* <DEDUP_REMOVED lines=12> */
.L_x_179:
[----:B------:R-:W-:Y:S05]  /*9520*/  BSYNC B1 ;  /* 0x0000000000017941 */ /* 0x000fea0003800000 */
.L_x_178:
        /* <DEDUP_REMOVED lines=12> */
.L_x_181:
[----:B------:R-:W-:Y:S05]  /*95f0*/  BSYNC B1 ;  /* 0x0000000000017941 */ /* 0x000fea0003800000 */
.L_x_180:
        /* <DEDUP_REMOVED lines=12> */
.L_x_183:
[----:B------:R-:W-:Y:S05]  /*96c0*/  BSYNC B1 ;  /* 0x0000000000017941 */ /* 0x000fea0003800000 */
.L_x_182:
        /* <DEDUP_REMOVED lines=12> */
.L_x_185:
[----:B------:R-:W-:Y:S05]  /*9790*/  BSYNC B1 ;  /* 0x0000000000017941 */ /* 0x000fea0003800000 */
.L_x_184:
        /* <DEDUP_REMOVED lines=12> */
.L_x_187:
[----:B------:R-:W-:Y:S05]  /*9860*/  BSYNC B1 ;  /* 0x0000000000017941 */ /* 0x000fea0003800000 */
.L_x_186:
        /* <DEDUP_REMOVED lines=12> */
.L_x_189:
[----:B------:R-:W-:Y:S05]  /*9930*/  BSYNC B1 ;  /* 0x0000000000017941 */ /* 0x000fea0003800000 */
.L_x_188:
[----:B-----5:R-:W-:Y:S01]  /*9940*/  LOP3.LUT R32, R32, 0xff, RZ, 0xc0, !PT ;  /* 0x000000ff20207812 */ /* 0x020fe200078ec0ff */
[----:B------:R-:W-:Y:S01]  /*9950*/  BSSY B1, `(.L_x_190) ;  /* 0x000000b000017945 */ /* 0x000fe20003800000 */
[----:B------:R-:W-:Y:S02]  /*9960*/  ISETP.LT.OR P4, PT, R34, 0x99, !P0 ;  /* 0x000000992200780c */ /* 0x000fe40004781670 */
[----:B------:R-:W-:-:S05]  /*9970*/  F2FP.F16.E4M3.UNPACK_B R32, R32 ;  /* 0x00000020ff20723e */ /* 0x000fca00020006ff */
[----:B------:R-:W-:-:S05]  /*9980*/  HADD2.F32 R32, -RZ, R32.H0_H0 ;  /* 0x20000020ff207230 */ /* 0x000fca0000004100 */
[----:B------:R-:W-:-:S04]  /*9990*/  FMUL R32, R32, UR26 ;  /* 0x0000001a20207c20 */ /* 0x000fc80008400000 */
[----:B------:R-:W-:Y:S01]  /*99a0*/  FFMA R32, R23, UR25, R32 ;  /* 0x0000001917207c23 */ /* 0x000fe20008000020 */
[----:B------:R-:W-:-:S04]  /*99b0*/  PRMT R23, RZ, 0x7610, R23 ;  /* 0x00007610ff177816 */ /* 0x000fc80000000017 */
[----:B0-----:R-:W-:-:S05]  /*99c0*/  F2FP.SATFINITE.E4M3.F32.PACK_AB_MERGE_C R33, RZ, R32, RZ ;  /* 0x00000020ff21723e */ /* 0x001fca00048070ff */
[----:B------:R0:W-:Y:S01]  /*99d0*/  @!P3 STG.E.U8 desc[UR22][R26.64+0x91], R33 ;  /* 0x000091211a00b986 */ /* 0x0001e2000c101116 */
[----:B------:R-:W-:Y:S05]  /*99e0*/  @P4 BRA `(.L_x_191) ;  /* 0x0000000000044947 */ /* 0x000fea0003800000 */
[----:B------:R0:W5:Y:S02]  /*99f0*/  LDG.E.U8 R23, desc[UR22][R28.64+0x98] ;  /* 0x000098161c177981 */ /* 0x000164000c1e1100 */
.L_x_191:
[----:B------:R-:W-:Y:S05]  /*9a00*/  BSYNC B1 ;  /* 0x0000000000017941 */ /* 0x000fea0003800000 */
.L_x_190:
        /* <DEDUP_REMOVED lines=8> */
[----:B------:R-:W-:-:S05]  /*9a90*/  F2FP.SATFINITE.E4M3.F32.PACK_AB_MERGE_C R23, RZ, R23, RZ ;  /* 0x00000017ff17723e */ /* 0x000fca00048070ff */
[----:B------:R0:W-:Y:S01]  /*9aa0*/  @!P4 STG.E.U8 desc[UR22][R24.64+0x98], R23 ;  /* 0x000098171800c986 */ /* 0x0001e2000c101116 */
[----:B------:R-:W-:Y:S05]  /*9ab0*/  @P3 BRA `(.L_x_193) ;  /* 0x0000000000043947 */ /* 0x000fea0003800000 */
[----:B------:R0:W5:Y:S02]  /*9ac0*/  LDG.E.U8 R22, desc[UR22][R28.64+0x99] ;  /* 0x000099161c167981 */ /* 0x000164000c1e1100 */
.L_x_193:
[----:B------:R-:W-:Y:S05]  /*9ad0*/  BSYNC B1 ;  /* 0x0000000000017941 */ /* 0x000fea0003800000 */
.L_x_192:
        /* <DEDUP_REMOVED lines=12> */
.L_x_195:
[----:B------:R-:W-:Y:S05]  /*9ba0*/  BSYNC B1 ;  /* 0x0000000000017941 */ /* 0x000fea0003800000 */
.L_x_194:
        /* <DEDUP_REMOVED lines=12> */
.L_x_197:
[----:B------:R-:W-:Y:S05]  /*9c70*/  BSYNC B1 ;  /* 0x0000000000017941 */ /* 0x000fea0003800000 */
.L_x_196:
        /* <DEDUP_REMOVED lines=12> */
.L_x_199:
[----:B------:R-:W-:Y:S05]  /*9d40*/  BSYNC B1 ;  /* 0x0000000000017941 */ /* 0x000fea0003800000 */
.L_x_198:
        /* <DEDUP_REMOVED lines=12> */
.L_x_201:
[----:B------:R-:W-:Y:S05]  /*9e10*/  BSYNC B1 ;  /* 0x0000000000017941 */ /* 0x000fea0003800000 */
.L_x_200:
        /* <DEDUP_REMOVED lines=12> */
.L_x_203:
[----:B------:R-:W-:Y:S05]  /*9ee0*/  BSYNC B1 ;  /* 0x0000000000017941 */ /* 0x000fea0003800000 */
.L_x_202:
        /* <DEDUP_REMOVED lines=12> */
.L_x_205:
[----:B------:R-:W-:Y:S05]  /*9fb0*/  BSYNC B1 ;  /* 0x0000000000017941 */ /* 0x000fea0003800000 */
.L_x_204:
        /* <DEDUP_REMOVED lines=12> */
.L_x_207:
[----:B------:R-:W-:Y:S05]  /*a080*/  BSYNC B1 ;  /* 0x0000000000017941 */ /* 0x000fea0003800000 */
.L_x_206:
        /* <DEDUP_REMOVED lines=12> */
.L_x_209:
[----:B------:R-:W-:Y:S05]  /*a150*/  BSYNC B1 ;  /* 0x0000000000017941 */ /* 0x000fea0003800000 */
.L_x_208:
        /* <DEDUP_REMOVED lines=12> */
.L_x_211:
[----:B------:R-:W-:Y:S05]  /*a220*/  BSYNC B1 ;  /* 0x0000000000017941 */ /* 0x000fea0003800000 */
.L_x_210:
        /* <DEDUP_REMOVED lines=12> */
.L_x_213:
[----:B------:R-:W-:Y:S05]  /*a2f0*/  BSYNC B1 ;  /* 0x0000000000017941 */ /* 0x000fea0003800000 */
.L_x_212:
        /* <DEDUP_REMOVED lines=12> */
.L_x_215:
[----:B------:R-:W-:Y:S05]  /*a3c0*/  BSYNC B1 ;  /* 0x0000000000017941 */ /* 0x000fea0003800000 */
.L_x_214:
        /* <DEDUP_REMOVED lines=12> */
.L_x_217:
[----:B------:R-:W-:Y:S05]  /*a490*/  BSYNC B1 ;  /* 0x0000000000017941 */ /* 0x000fea0003800000 */
.L_x_216:
        /* <DEDUP_REMOVED lines=12> */
.L_x_219:
[----:B------:R-:W-:Y:S05]  /*a560*/  BSYNC B1 ;  /* 0x0000000000017941 */ /* 0x000fea0003800000 */
.L_x_218:
        /* <DEDUP_REMOVED lines=12> */
.L_x_221:
[----:B------:R-:W-:Y:S05]  /*a630*/  BSYNC B1 ;  /* 0x0000000000017941 */ /* 0x000fea0003800000 */
.L_x_220:
        /* <DEDUP_REMOVED lines=12> */
.L_x_223:
[----:B------:R-:W-:Y:S05]  /*a700*/  BSYNC B1 ;  /* 0x0000000000017941 */ /* 0x000fea0003800000 */
.L_x_222:
        /* <DEDUP_REMOVED lines=12> */
.L_x_225:
[----:B------:R-:W-:Y:S05]  /*a7d0*/  BSYNC B1 ;  /* 0x0000000000017941 */ /* 0x000fea0003800000 */
.L_x_224:
        /* <DEDUP_REMOVED lines=12> */
.L_x_227:
[----:B------:R-:W-:Y:S05]  /*a8a0*/  BSYNC B1 ;  /* 0x0000000000017941 */ /* 0x000fea0003800000 */
.L_x_226:
        /* <DEDUP_REMOVED lines=12> */
.L_x_229:
[----:B------:R-:W-:Y:S05]  /*a970*/  BSYNC B1 ;  /* 0x0000000000017941 */ /* 0x000fea0003800000 */
.L_x_228:
        /* <DEDUP_REMOVED lines=12> */
.L_x_231:
[----:B------:R-:W-:Y:S05]  /*aa40*/  BSYNC B1 ;  /* 0x0000000000017941 */ /* 0x000fea0003800000 */
.L_x_230:
        /* <DEDUP_REMOVED lines=12> */
.L_x_233:
[----:B------:R-:W-:Y:S05]  /*ab10*/  BSYNC B1 ;  /* 0x0000000000017941 */ /* 0x000fea0003800000 */
.L_x_232:
[----:B-----5:R-:W-:Y:S01]  /*ab20*/  LOP3.LUT R2, R2, 0xff, RZ, 0xc0, !PT ;  /* 0x000000ff02027812 */ /* 0x020fe200078ec0ff */
[----:B------:R-:W-:Y:S01]  /*ab30*/  BSSY B1, `(.L_x_234) ;  /* 0x000000b000017945 */ /* 0x000fe20003800000 */
[----:B------:R-:W-:Y:S02]  /*ab40*/  ISETP.LT.OR P4, PT, R34, 0xc1, !P1 ;  /* 0x000000c12200780c */ /* 0x000fe40004f81670 */
[----:B------:R-:W-:-:S05]  /*ab50*/  F2FP.F16.E4M3.UNPACK_B R2, R2 ;  /* 0x00000002ff02723e */ /* 0x000fca00020006ff */
[----:B------:R-:W-:-:S05]  /*ab60*/  HADD2.F32 R2, -RZ, R2.H0_H0 ;  /* 0x20000002ff027230 */ /* 0x000fca0000004100 */
[----:B0-----:R-:W-:-:S04]  /*ab70*/  FMUL R3, R2, UR26 ;  /* 0x0000001a02037c20 */ /* 0x001fc80008400000 */
[----:B------:R-:W-:Y:S01]  /*ab80*/  FFMA R3, R0, UR25, R3 ;  /* 0x0000001900037c23 */ /* 0x000fe20008000003 */
[----:B------:R-:W-:-:S04]  /*ab90*/  PRMT R0, RZ, 0x7610, R0 ;  /* 0x00007610ff007816 */ /* 0x000fc80000000000 */
[----:B------:R-:W-:-:S05]  /*aba0*/  F2FP.SATFINITE.E4M3.F32.PACK_AB_MERGE_C R3, RZ, R3, RZ ;  /* 0x00000003ff03723e */ /* 0x000fca00048070ff */
[----:B------:R0:W-:Y:S01]  /*abb0*/  @!P3 STG.E.U8 desc[UR22][R24.64+0xc1], R3 ;  /* 0x0000c1031800b986 */ /* 0x0001e2000c101116 */
[----:B------:R-:W-:Y:S05]  /*abc0*/  @P4 BRA `(.L_x_235) ;  /* 0x0000000000044947 */ /* 0x000fea0003800000 */
[----:B------:R0:W5:Y:S02]  /*abd0*/  LDG.E.U8 R0, desc[UR22][R30.64+0xc0] ;  /* 0x0000c0161e007981 */ /* 0x000164000c1e1100 */
.L_x_235:
[----:B------:R-:W-:Y:S05]  /*abe0*/  BSYNC B1 ;  /* 0x0000000000017941 */ /* 0x000fea0003800000 */
.L_x_234:
[----:B------:R-:W2:Y:S01]  /*abf0*/  LDL.LU R2, [R1] ;  /* 0x0000000001027983 */ /* 0x000ea20000300800 */
[----:B-----5:R-:W-:Y:S01]  /*ac00*/  LOP3.LUT R0, R0, 0xff, RZ, 0xc0, !PT ;  /* 0x000000ff00007812 */ /* 0x020fe200078ec0ff */
[----:B------:R-:W-:Y:S01]  /*ac10*/  BSSY B1, `(.L_x_236) ;  /* 0x000000b000017945 */ /* 0x000fe20003800000 */
[----:B------:R-:W-:Y:S02]  /*ac20*/  ISETP.LT.OR P3, PT, R34, 0xc2, !P1 ;  /* 0x000000c22200780c */ /* 0x000fe40004f61670 */
[----:B------:R-:W-:-:S05]  /*ac30*/  F2FP.F16.E4M3.UNPACK_B R0, R0 ;  /* 0x00000000ff00723e */ /* 0x000fca00020006ff */
[----:B------:R-:W-:-:S05]  /*ac40*/  HADD2.F32 R0, -RZ, R0.H0_H0 ;  /* 0x20000000ff007230 */ /* 0x000fca0000004100 */
[----:B------:R-:W-:-:S04]  /*ac50*/  FMUL R0, R0, UR26 ;  /* 0x0000001a00007c20 */ /* 0x000fc80008400000 */
[----:B--2---:R-:W-:-:S05]  /*ac60*/  FFMA R0, R2, UR25, R0 ;  /* 0x0000001902007c23 */ /* 0x004fca0008000000 */
[----:B0-----:R-:W-:Y:S02]  /*ac70*/  F2FP.SATFINITE.E4M3.F32.PACK_AB_MERGE_C R3, RZ, R0, RZ ;  /* 0x00000000ff03723e */ /* 0x001fe400048070ff */
[----:B------:R-:W-:-:S03]  /*ac80*/  PRMT R0, RZ, 0x7610, R0 ;  /* 0x00007610ff007816 */ /* 0x000fc60000000000 */
[----:B------:R0:W-:Y:S01]  /*ac90*/  @!P4 STG.E.U8 desc[UR22][R26.64+0xc0], R3 ;  /* 0x0000c0031a00c986 */ /* 0x0001e2000c101116 */
[----:B------:R-:W-:Y:S05]  /*aca0*/  @P3 BRA `(.L_x_237) ;  /* 0x0000000000043947 */ /* 0x000fea0003800000 */
[----:B------:R2:W5:Y:S02]  /*acb0*/  LDG.E.U8 R0, desc[UR22][R30.64+0xc1] ;  /* 0x0000c1161e007981 */ /* 0x000564000c1e1100 */
.L_x_237:
[----:B------:R-:W-:Y:S05]  /*acc0*/  BSYNC B1 ;  /* 0x0000000000017941 */ /* 0x000fea0003800000 */
.L_x_236:
[----:B------:R-:W3:Y:S01]  /*acd0*/  LDL.LU R2, [R1+0x4] ;  /* 0x0000040001027983 */ /* 0x000ee20000300800 */
[----:B-----5:R-:W-:Y:S01]  /*ace0*/  LOP3.LUT R0, R0, 0xff, RZ, 0xc0, !PT ;  /* 0x000000ff00007812 */ /* 0x020fe200078ec0ff */
[----:B------:R-:W-:Y:S01]  /*acf0*/  BSSY B1, `(.L_x_238) ;  /* 0x000000b000017945 */ /* 0x000fe20003800000 */
[----:B------:R-:W-:Y:S02]  /*ad00*/  ISETP.LT.OR P4, PT, R34, 0xc9, !P0 ;  /* 0x000000c92200780c */ /* 0x000fe40004781670 */
[----:B------:R-:W-:-:S05]  /*ad10*/  F2FP.F16.E4M3.UNPACK_B R0, R0 ;  /* 0x00000000ff00723e */ /* 0x000fca00020006ff */
[----:B------:R-:W-:-:S05]  /*ad20*/  HADD2.F32 R0, -RZ, R0.H0_H0 ;  /* 0x20000000ff007230 */ /* 0x000fca0000004100 */
[----:B------:R-:W-:-:S04]  /*ad30*/  FMUL R0, R0, UR26 ;  /* 0x0000001a00007c20 */ /* 0x000fc80008400000 */
[----:B---3--:R-:W-:-:S05]  /*ad40*/  FFMA R0, R2, UR25, R0 ;  /* 0x0000001902007c23 */ /* 0x008fca0008000000 */
[----:B0-----:R-:W-:Y:S02]  /*ad50*/  F2FP.SATFINITE.E4M3.F32.PACK_AB_MERGE_C R3, RZ, R0, RZ ;  /* 0x00000000ff03723e */ /* 0x001fe400048070ff */
[----:B------:R-:W-:-:S03]  /*ad60*/  PRMT R0, RZ, 0x7610, R0 ;  /* 0x00007610ff007816 */ /* 0x000fc60000000000 */
[----:B------:R0:W-:Y:S01]  /*ad70*/  @!P3 STG.E.U8 desc[UR22][R26.64+0xc1], R3 ;  /* 0x0000c1031a00b986 */ /* 0x0001e2000c101116 */
[----:B------:R-:W-:Y:S05]  /*ad80*/  @P4 BRA `(.L_x_239) ;  /* 0x0000000000044947 */ /* 0x000fea0003800000 */
[----:B------:R3:W5:Y:S02]  /*ad90*/  LDG.E.U8 R0, desc[UR22][R28.64+0xc8] ;  /* 0x0000c8161c007981 */ /* 0x000764000c1e1100 */
.L_x_239:
[----:B------:R-:W-:Y:S05]  /*ada0*/  BSYNC B1 ;  /* 0x0000000000017941 */ /* 0x000fea0003800000 */
.L_x_238:
[----:B------:R-:W2:Y:S01]  /*adb0*/  LDL.LU R2, [R1+0x8] ;  /* 0x0000080001027983 */ /* 0x000ea20000300800 */
        /* <DEDUP_REMOVED lines=12> */
.L_x_241:
[----:B------:R-:W-:Y:S05]  /*ae80*/  BSYNC B1 ;  /* 0x0000000000017941 */ /* 0x000fea0003800000 */
.L_x_240:
        /* <DEDUP_REMOVED lines=13> */
.L_x_243:
[----:B------:R-:W-:Y:S05]  /*af60*/  BSYNC B1 ;  /* 0x0000000000017941 */ /* 0x000fea0003800000 */
.L_x_242:
        /* <DEDUP_REMOVED lines=13> */
.L_x_245:
[----:B------:R-:W-:Y:S05]  /*b040*/  BSYNC B1 ;  /* 0x0000000000017941 */ /* 0x000fea0003800000 */
.L_x_244:
        /* <DEDUP_REMOVED lines=13> */
.L_x_247:
[----:B------:R-:W-:Y:S05]  /*b120*/  BSYNC B1 ;  /* 0x0000000000017941 */ /* 0x000fea0003800000 */
.L_x_246:
        /* <DEDUP_REMOVED lines=13> */
.L_x_249:
[----:B------:R-:W-:Y:S05]  /*b200*/  BSYNC B1 ;  /* 0x0000000000017941 */ /* 0x000fea0003800000 */
.L_x_248:
        /* <DEDUP_REMOVED lines=13> */
.L_x_251:
[----:B------:R-:W-:Y:S05]  /*b2e0*/  BSYNC B1 ;  /* 0x0000000000017941 */ /* 0x000fea0003800000 */
.L_x_250:
        /* <DEDUP_REMOVED lines=13> */
.L_x_253:
[----:B------:R-:W-:Y:S05]  /*b3c0*/  BSYNC B1 ;  /* 0x0000000000017941 */ /* 0x000fea0003800000 */
.L_x_252:
        /* <DEDUP_REMOVED lines=13> */
.L_x_255:
[----:B------:R-:W-:Y:S05]  /*b4a0*/  BSYNC B1 ;  /* 0x0000000000017941 */ /* 0x000fea0003800000 */
.L_x_254:
        /* <DEDUP_REMOVED lines=13> */
.L_x_257:
[----:B------:R-:W-:Y:S05]  /*b580*/  BSYNC B1 ;  /* 0x0000000000017941 */ /* 0x000fea0003800000 */
.L_x_256:
        /* <DEDUP_REMOVED lines=13> */
.L_x_259:
[----:B------:R-:W-:Y:S05]  /*b660*/  BSYNC B1 ;  /* 0x0000000000017941 */ /* 0x000fea0003800000 */
.L_x_258:
        /* <DEDUP_REMOVED lines=13> */
.L_x_261:
[----:B------:R-:W-:Y:S05]  /*b740*/  BSYNC B1 ;  /* 0x0000000000017941 */ /* 0x000fea0003800000 */
.L_x_260:
        /* <DEDUP_REMOVED lines=13> */
.L_x_263:
[----:B------:R-:W-:Y:S05]  /*b820*/  BSYNC B1 ;  /* 0x0000000000017941 */ /* 0x000fea0003800000 */
.L_x_262:
        /* <DEDUP_REMOVED lines=13> */
.L_x_265:
[----:B------:R-:W-:Y:S05]  /*b900*/  BSYNC B1 ;  /* 0x0000000000017941 */ /* 0x000fea0003800000 */
.L_x_264:
        /* <DEDUP_REMOVED lines=13> */
.L_x_267:
[----:B------:R-:W-:Y:S05]  /*b9e0*/  BSYNC B1 ;  /* 0x0000000000017941 */ /* 0x000fea0003800000 */
.L_x_266:
        /* <DEDUP_REMOVED lines=13> */
.L_x_269:
[----:B------:R-:W-:Y:S05]  /*bac0*/  BSYNC B1 ;  /* 0x0000000000017941 */ /* 0x000fea0003800000 */
.L_x_268:
        /* <DEDUP_REMOVED lines=13> */
.L_x_271:
[----:B------:R-:W-:Y:S05]  /*bba0*/  BSYNC B1 ;  /* 0x0000000000017941 */ /* 0x000fea0003800000 */
.L_x_270:
        /* <DEDUP_REMOVED lines=13> */
.L_x_273:
[----:B------:R-:W-:Y:S05]  /*bc80*/  BSYNC B1 ;  /* 0x0000000000017941 */ /* 0x000fea0003800000 */
.L_x_272:
        /* <DEDUP_REMOVED lines=13> */
.L_x_275:
[----:B------:R-:W-:Y:S05]  /*bd60*/  BSYNC B1 ;  /* 0x0000000000017941 */ /* 0x000fea0003800000 */
.L_x_274:
        /* <DEDUP_REMOVED lines=13> */
.L_x_277:
[----:B------:R-:W-:Y:S05]  /*be40*/  BSYNC B1 ;  /* 0x0000000000017941 */ /* 0x000fea0003800000 */
.L_x_276:
        /* <DEDUP_REMOVED lines=13> */
.L_x_279:
[----:B------:R-:W-:Y:S05]  /*bf20*/  BSYNC B1 ;  /* 0x0000000000017941 */ /* 0x000fea0003800000 */
.L_x_278:
        /* <DEDUP_REMOVED lines=13> */
.L_x_281:
[----:B------:R-:W-:Y:S05]  /*c000*/  BSYNC B1 ;  /* 0x0000000000017941 */ /* 0x000fea0003800000 */
.L_x_280:
        /* <DEDUP_REMOVED lines=13> */
.L_x_283:
[----:B------:R-:W-:Y:S05]  /*c0e0*/  BSYNC B1 ;  /* 0x0000000000017941 */ /* 0x000fea0003800000 */
.L_x_282:
        /* <DEDUP_REMOVED lines=13> */
.L_x_285:
[----:B------:R-:W-:Y:S05]  /*c1c0*/  BSYNC B1 ;  /* 0x0000000000017941 */ /* 0x000fea0003800000 */
.L_x_284:
        /* <DEDUP_REMOVED lines=13> */
.L_x_287:
[----:B------:R-:W-:Y:S05]  /*c2a0*/  BSYNC B1 ;  /* 0x0000000000017941 */ /* 0x000fea0003800000 */
.L_x_286:
        /* <DEDUP_REMOVED lines=13> */
.L_x_289:
[----:B------:R-:W-:Y:S05]  /*c380*/  BSYNC B1 ;  /* 0x0000000000017941 */ /* 0x000fea0003800000 */
.L_x_288:
        /* <DEDUP_REMOVED lines=13> */
.L_x_291:
[----:B------:R-:W-:Y:S05]  /*c460*/  BSYNC B1 ;  /* 0x0000000000017941 */ /* 0x000fea0003800000 */
.L_x_290:
        /* <DEDUP_REMOVED lines=13> */
.L_x_293:
[----:B------:R-:W-:Y:S05]  /*c540*/  BSYNC B1 ;  /* 0x0000000000017941 */ /* 0x000fea0003800000 */
.L_x_292:
[----:B------:R-:W-:Y:S05]  /*c550*/  @P1 BRA `(.L_x_294) ;  /* 0x0000002000a41947 */ /* 0x000fea0003800000 */
[----:B------:R-:W2:Y:S01]  /*c560*/  LDL.LU R2, [R1+0x74] ;  /* 0x0000740001027983 */ /* 0x000ea20000300800 */
[----:B-----5:R-:W-:-:S04]  /*c570*/  LOP3.LUT R0, R0, 0xff, RZ, 0xc0, !PT ;  /* 0x000000ff00007812 */ /* 0x020fc800078ec0ff */
[----:B------:R-:W-:-:S05]  /*c580*/  F2FP.F16.E4M3.UNPACK_B R0, R0 ;  /* 0x00000000ff00723e */ /* 0x000fca00020006ff */
[----:B------:R-:W-:-:S05]  /*c590*/  HADD2.F32 R0, -RZ, R0.H0_H0 ;  /* 0x20000000ff007230 */ /* 0x000fca0000004100 */
[----:B------:R-:W-:-:S04]  /*c5a0*/  FMUL R0, R0, UR26 ;  /* 0x0000001a00007c20 */ /* 0x000fc80008400000 */
[----:B--2---:R-:W-:-:S05]  /*c5b0*/  FFMA R0, R2, UR25, R0 ;  /* 0x0000001902007c23 */ /* 0x004fca0008000000 */
[----:B0-----:R-:W-:-:S05]  /*c5c0*/  F2FP.SATFINITE.E4M3.F32.PACK_AB_MERGE_C R3, RZ, R0, RZ ;  /* 0x00000000ff03723e */ /* 0x001fca00048070ff */
[----:B------:R0:W-:Y:S01]  /*c5d0*/  STG.E.U8 desc[UR22][R26.64+0xf9], R3 ;  /* 0x0000f9031a007986 */ /* 0x0001e2000c101116 */
[----:B------:R-:W-:Y:S05]  /*c5e0*/  BRA `(.L_x_294) ;  /* 0x0000002000807947 */ /* 0x000fea0003800000 */
.L_x_37:
[C---:B------:R-:W-:Y:S01]  /*c5f0*/  ISETP.GE.AND P1, PT, R39.reuse, 0x1, PT ;  /* 0x000000012700780c */ /* 0x040fe20003f26270 */
[----:B------:R-:W-:Y:S01]  /*c600*/  FMUL R226, R226, UR25 ;  /* 0x00000019e2e27c20 */ /* 0x000fe20008400000 */
[----:B------:R-:W2:Y:S01]  /*c610*/  LDL.LU R227, [R1+0x10] ;  /* 0x0000100001e37983 */ /* 0x000ea20000300800 */
[----:B------:R-:W-:Y:S01]  /*c620*/  ISETP.GE.AND P0, PT, R39, 0x9, PT ;  /* 0x000000092700780c */ /* 0x000fe20003f06270 */
[----:B------:R-:W-:Y:S01]  /*c630*/  FMUL R225, R225, UR25 ;  /* 0x00000019e1e17c20 */ /* 0x000fe20008400000 */
[C---:B------:R-:W-:Y:S02]  /*c640*/  ISETP.LT.OR P4, PT, R34.reuse, 0x1, !P1 ;  /* 0x000000012200780c */ /* 0x040fe40004f81670 */
[C---:B------:R-:W-:Y:S02]  /*c650*/  ISETP.LT.OR P5, PT, R34.reuse, 0x2, !P1 ;  /* 0x000000022200780c */ /* 0x040fe40004fa1670 */
[----:B------:R-:W-:Y:S02]  /*c660*/  F2FP.SATFINITE.E4M3.F32.PACK_AB_MERGE_C R29, RZ, R226, RZ ;  /* 0x000000e2ff1d723e */ /* 0x000fe400048070ff */
[----:B------:R-:W-:Y:S01]  /*c670*/  ISETP.LT.OR P3, PT, R34, 0x1, !P0 ;  /* 0x000000012200780c */ /* 0x000fe20004761670 */
[----:B------:R-:W-:Y:S01]  /*c680*/  FMUL R224, R224, UR25 ;  /* 0x00000019e0e07c20 */ /* 0x000fe20008400000 */
[----:B------:R-:W-:Y:S01]  /*c690*/  ISETP.LT.OR P6, PT, R34, 0xa, !P1 ;  /* 0x0000000a2200780c */ /* 0x000fe20004fc1670 */
[----:B------:R-:W-:Y:S01]  /*c6a0*/  FMUL R223, R223, UR25 ;  /* 0x00000019dfdf7c20 */ /* 0x000fe20008400000 */
[----:B------:R-:W-:Y:S01]  /*c6b0*/  F2FP.SATFINITE.E4M3.F32.PACK_AB_MERGE_C R225, RZ, R225, RZ ;  /* 0x000000e1ffe1723e */ /* 0x000fe200048070ff */
[----:B------:R-:W-:Y:S01]  /*c6c0*/  FMUL R221, R221, UR25 ;  /* 0x00000019dddd7c20 */ /* 0x000fe20008400000 */
[----:B------:R-:W-:Y:S01]  /*c6d0*/  FMUL R222, R222, UR25 ;  /* 0x00000019dede7c20 */ /* 0x000fe20008400000 */
[----:B------:R0:W-:Y:S01]  /*c6e0*/  @!P4 STG.E.U8 desc[UR22][R24.64], R29 ;  /* 0x0000001d1800c986 */ /* 0x0001e2000c101116 */
[----:B------:R-:W-:-:S02]  /*c6f0*/  ISETP.LT.OR P4, PT, R34, 0x2, !P0 ;  /* 0x000000022200780c */ /* 0x000fc40004781670 */
[----:B------:R-:W-:Y:S01]  /*c700*/  F2FP.SATFINITE.E4M3.F32.PACK_AB_MERGE_C R31, RZ, R224, RZ ;  /* 0x000000e0ff1f723e */ /* 0x000fe200048070ff */
[----:B------:R3:W-:Y:S01]  /*c710*/  @!P5 STG.E.U8 desc[UR22][R24.64+0x1], R225 ;  /* 0x000001e11800d986 */ /* 0x0007e2000c101116 */
[----:B------:R-:W-:Y:S02]  /*c720*/  ISETP.LT.OR P5, PT, R34, 0x9, !P1 ;  /* 0x000000092200780c */ /* 0x000fe40004fa1670 */
[----:B------:R-:W-:Y:S01]  /*c730*/  F2FP.SATFINITE.E4M3.F32.PACK_AB_MERGE_C R223, RZ, R223, RZ ;  /* 0x000000dfffdf723e */ /* 0x000fe200048070ff */
[----:B------:R-:W-:Y:S01]  /*c740*/  FMUL R220, R220, UR25 ;  /* 0x00000019dcdc7c20 */ /* 0x000fe20008400000 */
[----:B------:R-:W-:Y:S01]  /*c750*/  F2FP.SATFINITE.E4M3.F32.PACK_AB_MERGE_C R221, RZ, R221, RZ ;  /* 0x000000ddffdd723e */ /* 0x000fe200048070ff */
[----:B------:R-:W-:Y:S01]  /*c760*/  @!P3 STG.E.U8 desc[UR22][R26.64], R31 ;  /* 0x0000001f1a00b986 */ /* 0x000fe2000c101116 */
[----:B------:R-:W-:-:S03]  /*c770*/  ISETP.LT.OR P3, PT, R34, 0x9, !P0 ;  /* 0x000000092200780c */ /* 0x000fc60004761670 */
[----:B------:R-:W-:Y:S01]  /*c780*/  @!P4 STG.E.U8 desc[UR22][R26.64+0x1], R223 ;  /* 0x000001df1a00c986 */ /* 0x000fe2000c101116 */
[----:B------:R-:W-:-:S03]  /*c790*/  ISETP.LT.OR P4, PT, R34, 0xa, !P0 ;  /* 0x0000000a2200780c */ /* 0x000fc60004781670 */
[----:B------:R-:W-:Y:S01]  /*c7a0*/  @!P6 STG.E.U8 desc[UR22][R24.64+0x9], R221 ;  /* 0x000009dd1800e986 */ /* 0x000fe2000c101116 */
[C---:B------:R-:W-:Y:S01]  /*c7b0*/  ISETP.LT.OR P6, PT, R34.reuse, 0x12, !P1 ;  /* 0x000000122200780c */ /* 0x040fe20004fc1670 */
[----:B------:R-:W-:Y:S01]  /*c7c0*/  FMUL R219, R219, UR25 ;  /* 0x00000019dbdb7c20 */ /* 0x000fe20008400000 */
[----:B0-----:R-:W-:Y:S01]  /*c7d0*/  F2FP.SATFINITE.E4M3.F32.PACK_AB_MERGE_C R29, RZ, R222, RZ ;  /* 0x000000deff1d723e */ /* 0x001fe200048070ff */
[----:B------:R-:W-:Y:S01]  /*c7e0*/  FMUL R217, R217, UR25 ;  /* 0x00000019d9d97c20 */ /* 0x000fe20008400000 */
[----:B------:R-:W4:Y:S01]  /*c7f0*/  LDL.LU R226, [R1+0xc] ;  /* 0x00000c0001e27983 */ /* 0x000f220000300800 */
[----:B------:R-:W-:Y:S02]  /*c800*/  F2FP.SATFINITE.E4M3.F32.PACK_AB_MERGE_C R33, RZ, R220, RZ ;  /* 0x000000dcff21723e */ /* 0x000fe400048070ff */
[----:B------:R-:W-:Y:S01]  /*c810*/  F2FP.SATFINITE.E4M3.F32.PACK_AB_MERGE_C R219, RZ, R219, RZ ;  /* 0x000000dbffdb723e */ /* 0x000fe200048070ff */
[----:B------:R0:W-:Y:S01]  /*c820*/  @!P5 STG.E.U8 desc[UR22][R24.64+0x8], R29 ;  /* 0x0000081d1800d986 */ /* 0x0001e2000c101116 */
[----:B------:R-:W-:-:S02]  /*c830*/  ISETP.LT.OR P5, PT, R34, 0x11, !P1 ;  /* 0x000000112200780c */ /* 0x000fc40004fa1670 */
[----:B------:R-:W-:Y:S01]  /*c840*/  F2FP.SATFINITE.E4M3.F32.PACK_AB_MERGE_C R217, RZ, R217, RZ ;  /* 0x000000d9ffd9723e */ /* 0x000fe200048070ff */
[----:B---3--:R-:W3:Y:S01]  /*c850*/  LDL.LU R225, [R1+0x8] ;  /* 0x0000080001e17983 */ /* 0x008ee20000300800 */
[----:B------:R-:W-:-:S03]  /*c860*/  FMUL R218, R218, UR25 ;  /* 0x00000019dada7c20 */ /* 0x000fc60008400000 */
[----:B------:R-:W4:Y:S04]  /*c870*/  LDL.LU R224, [R1+0x4] ;  /* 0x0000040001e07983 */ /* 0x000f280000300800 */
[----:B------:R-:W3:Y:S01]  /*c880*/  LDL.LU R222, [R1] ;  /* 0x0000000001de7983 */ /* 0x000ee20000300800 */
[----:B0-----:R-:W-:Y:S01]  /*c890*/  F2FP.SATFINITE.E4M3.F32.PACK_AB_MERGE_C R29, RZ, R218, RZ ;  /* 0x000000daff1d723e */ /* 0x001fe200048070ff */
[----:B------:R-:W-:Y:S01]  /*c8a0*/  FMUL R216, R216, UR25 ;  /* 0x00000019d8d87c20 */ /* 0x000fe20008400000 */
[----:B------:R-:W-:Y:S01]  /*c8b0*/  FMUL R215, R215, UR25 ;  /* 0x00000019d7d77c20 */ /* 0x000fe20008400000 */
[----:B------:R0:W-:Y:S01]  /*c8c0*/  @!P3 STG.E.U8 desc[UR22][R26.64+0x8], R33 ;  /* 0x000008211a00b986 */ /* 0x0001e2000c101116 */
[C---:B------:R-:W-:Y:S01]  /*c8d0*/  ISETP.LT.OR P3, PT, R34.reuse, 0x11, !P0 ;  /* 0x000000112200780c */ /* 0x040fe20004761670 */
[----:B------:R-:W-:Y:S01]  /*c8e0*/  FMUL R213, R213, UR25 ;  /* 0x00000019d5d57c20 */ /* 0x000fe20008400000 */
[----:B------:R-:W-:Y:S01]  /*c8f0*/  F2FP.SATFINITE.E4M3.F32.PACK_AB_MERGE_C R31, RZ, R216, RZ ;  /* 0x000000d8ff1f723e */ /* 0x000fe200048070ff */
[----:B------:R-:W-:Y:S01]  /*c900*/  @!P4 STG.E.U8 desc[UR22][R26.64+0x9], R219 ;  /* 0x000009db1a00c986 */ /* 0x000fe2000c101116 */
[----:B------:R-:W-:Y:S01]  /*c910*/  ISETP.LT.OR P4, PT, R34, 0x12, !P0 ;  /* 0x000000122200780c */ /* 0x000fe20004781670 */
[----:B------:R-:W-:Y:S01]  /*c920*/  FMUL R214, R214, UR25 ;  /* 0x00000019d6d67c20 */ /* 0x000fe20008400000 */
[----:B------:R-:W-:Y:S01]  /*c930*/  F2FP.SATFINITE.E4M3.F32.PACK_AB_MERGE_C R215, RZ, R215, RZ ;  /* 0x000000d7ffd7723e */ /* 0x000fe200048070ff */
[----:B------:R-:W-:Y:S01]  /*c940*/  @!P6 STG.E.U8 desc[UR22][R24.64+0x11], R217 ;  /* 0x000011d91800e986 */ /* 0x000fe2000c101116 */
[----:B------:R-:W-:Y:S01]  /*c950*/  ISETP.LT.OR P6, PT, R34, 0x1a, !P1 ;  /* 0x0000001a2200780c */ /* 0x000fe20004fc1670 */
[----:B------:R-:W-:Y:S01]  /*c960*/  FMUL R212, R212, UR25 ;  /* 0x00000019d4d47c20 */ /* 0x000fe20008400000 */
[----:B------:R-:W-:Y:S01]  /*c970*/  F2FP.SATFINITE.E4M3.F32.PACK_AB_MERGE_C R213, RZ, R213, RZ ;  /* 0x000000d5ffd5723e */ /* 0x000fe200048070ff */
[----:B------:R1:W-:Y:S01]  /*c980*/  @!P5 STG.E.U8 desc[UR22][R24.64+0x10], R29 ;  /* 0x0000101d1800d986 */ /* 0x0003e2000c101116 */
[C---:B------:R-:W-:Y:S01]  /*c990*/  ISETP.LT.OR P5, PT, R34.reuse, 0x19, !P1 ;  /* 0x000000192200780c */ /* 0x040fe20004fa1670 */
[----:B------:R-:W-:Y:S01]  /*c9a0*/  FMUL R211, R211, UR25 ;  /* 0x00000019d3d37c20 */ /* 0x000fe20008400000 */
[----:B------:R-:W-:Y:S01]  /*c9b0*/  FMUL R209, R209, UR25 ;  /* 0x00000019d1d17c20 */ /* 0x000fe20008400000 */
[----:B------:R1:W-:Y:S01]  /*c9c0*/  @!P3 STG.E.U8 desc[UR22][R26.64+0x10], R31 ;  /* 0x0000101f1a00b986 */ /* 0x0003e2000c101116 */
[----:B------:R-:W-:Y:S01]  /*c9d0*/  ISETP.LT.OR P3, PT, R34, 0x19, !P0 ;  /* 0x000000192200780c */ /* 0x000fe20004761670 */
[----:B------:R-:W-:Y:S01]  /*c9e0*/  FMUL R210, R210, UR25 ;  /* 0x00000019d2d27c20 */ /* 0x000fe20008400000 */
[----:B0-----:R-:W-:Y:S01]  /*c9f0*/  F2FP.SATFINITE.E4M3.F32.PACK_AB_MERGE_C R33, RZ, R212, RZ ;  /* 0x000000d4ff21723e */ /* 0x001fe200048070ff */
[----:B------:R-:W-:Y:S01]  /*ca00*/  @!P4 STG.E.U8 desc[UR22][R26.64+0x11], R215 ;  /* 0x000011d71a00c986 */ /* 0x000fe2000c101116 */
[----:B------:R-:W-:Y:S01]  /*ca10*/  ISETP.LT.OR P4, PT, R34, 0x1a, !P0 ;  /* 0x0000001a2200780c */ /* 0x000fe20004781670 */
[----:B------:R-:W-:Y:S01]  /*ca20*/  FMUL R208, R208, UR25 ;  /* 0x00000019d0d07c20 */ /* 0x000fe20008400000 */
[----:B------:R-:W-:Y:S01]  /*ca30*/  F2FP.SATFINITE.E4M3.F32.PACK_AB_MERGE_C R211, RZ, R211, RZ ;  /* 0x000000d3ffd3723e */ /* 0x000fe200048070ff */
[----:B------:R-:W-:Y:S01]  /*ca40*/  @!P6 STG.E.U8 desc[UR22][R24.64+0x19], R213 ;  /* 0x000019d51800e986 */ /* 0x000fe2000c101116 */
[----:B------:R-:W-:Y:S01]  /*ca50*/  ISETP.LT.OR P6, PT, R34, 0x22, !P1 ;  /* 0x000000222200780c */ /* 0x000fe20004fc1670 */
[----:B------:R-:W-:Y:S01]  /*ca60*/  FMUL R207, R207, UR25 ;  /* 0x00000019cfcf7c20 */ /* 0x000fe20008400000 */
[----:B-1----:R-:W-:Y:S01]  /*ca70*/  F2FP.SATFINITE.E4M3.F32.PACK_AB_MERGE_C R29, RZ, R214, RZ ;  /* 0x000000d6ff1d723e */ /* 0x002fe200048070ff */
[----:B------:R-:W-:Y:S01]  /*ca80*/  FMUL R205, R205, UR25 ;  /* 0x00000019cdcd7c20 */ /* 0x000fe20008400000 */
[----:B------:R-:W-:Y:S01]  /*ca90*/  F2FP.SATFINITE.E4M3.F32.PACK_AB_MERGE_C R209, RZ, R209, RZ ;  /* 0x000000d1ffd1723e */ /* 0x000fe200048070ff */
[----:B------:R-:W-:Y:S01]  /*caa0*/  FMUL R206, R206, UR25 ;  /* 0x00000019cece7c20 */ /* 0x000fe20008400000 */
[----:B------:R-:W-:Y:S01]  /*cab0*/  F2FP.SATFINITE.E4M3.F32.PACK_AB_MERGE_C R31, RZ, R208, RZ ;  /* 0x000000d0ff1f723e */ /* 0x000fe200048070ff */
[----:B------:R0:W-:Y:S01]  /*cac0*/  @!P5 STG.E.U8 desc[UR22][R24.64+0x18], R29 ;  /* 0x0000181d1800d986 */ /* 0x0001e2000c101116 */
[----:B------:R-:W-:Y:S01]  /*cad0*/  ISETP.LT.OR P5, PT, R34, 0x21, !P1 ;  /* 0x000000212200780c */ /* 0x000fe20004fa1670 */
[----:B------:R-:W-:Y:S01]  /*cae0*/  FMUL R204, R204, UR25 ;  /* 0x00000019cccc7c20 */ /* 0x000fe20008400000 */
[----:B------:R-:W-:Y:S01]  /*caf0*/  F2FP.SATFINITE.E4M3.F32.PACK_AB_MERGE_C R207, RZ, R207, RZ ;  /* 0x000000cfffcf723e */ /* 0x000fe200048070ff */
[----:B------:R1:W-:Y:S01]  /*cb00*/  @!P3 STG.E.U8 desc[UR22][R26.64+0x18], R33 ;  /* 0x000018211a00b986 */ /* 0x0003e2000c101116 */
[C---:B------:R-:W-:Y:S01]  /*cb10*/  ISETP.LT.OR P3, PT, R34.reuse, 0x21, !P0 ;  /* 0x000000212200780c */ /* 0x040fe20004761670 */
[----:B------:R-:W-:Y:S01]  /*cb20*/  FMUL R203, R203, UR25 ;  /* 0x00000019cbcb7c20 */ /* 0x000fe20008400000 */
[----:B------:R-:W-:Y:S01]  /*cb30*/  F2FP.SATFINITE.E4M3.F32.PACK_AB_MERGE_C R205, RZ, R205, RZ ;  /* 0x000000cdffcd723e */ /* 0x000fe200048070ff */
[----:B------:R-:W-:Y:S01]  /*cb40*/  @!P4 STG.E.U8 desc[UR22][R26.64+0x19], R211 ;  /* 0x000019d31a00c986 */ /* 0x000fe2000c101116 */
[C---:B------:R-:W-:Y:S01]  /*cb50*/  ISETP.LT.OR P4, PT, R34.reuse, 0x22, !P0 ;  /* 0x000000222200780c */ /* 0x040fe20004781670 */
[----:B------:R-:W-:Y:S01]  /*cb60*/  FMUL R201, R201, UR25 ;  /* 0x00000019c9c97c20 */ /* 0x000fe20008400000 */
[----:B------:R-:W-:Y:S01]  /*cb70*/  F2FP.SATFINITE.E4M3.F32.PACK_AB_MERGE_C R203, RZ, R203, RZ ;  /* 0x000000cbffcb723e */ /* 0x000fe200048070ff */
[----:B------:R-:W-:Y:S01]  /*cb80*/  @!P6 STG.E.U8 desc[UR22][R24.64+0x21], R209 ;  /* 0x000021d11800e986 */ /* 0x000fe2000c101116 */
[----:B------:R-:W-:Y:S01]  /*cb90*/  ISETP.LT.OR P6, PT, R34, 0x2a, !P1 ;  /* 0x0000002a2200780c */ /* 0x000fe20004fc1670 */
[----:B------:R-:W-:Y:S01]  /*cba0*/  FMUL R202, R202, UR25 ;  /* 0x00000019caca7c20 */ /* 0x000fe20008400000 */
[----:B0-----:R-:W-:Y:S01]  /*cbb0*/  F2FP.SATFINITE.E4M3.F32.PACK_AB_MERGE_C R29, RZ, R210, RZ ;  /* 0x000000d2ff1d723e */ /* 0x001fe200048070ff */
[----:B------:R-:W-:Y:S01]  /*cbc0*/  FMUL R200, R200, UR25 ;  /* 0x00000019c8c87c20 */ /* 0x000fe20008400000 */
[----:B-1----:R-:W-:Y:S01]  /*cbd0*/  F2FP.SATFINITE.E4M3.F32.PACK_AB_MERGE_C R33, RZ, R204, RZ ;  /* 0x000000ccff21723e */ /* 0x002fe200048070ff */
[----:B------:R-:W-:Y:S01]  /*cbe0*/  FMUL R199, R199, UR25 ;  /* 0x00000019c7c77c20 */ /* 0x000fe20008400000 */
[----:B------:R-:W-:Y:S01]  /*cbf0*/  F2FP.SATFINITE.E4M3.F32.PACK_AB_MERGE_C R201, RZ, R201, RZ ;  /* 0x000000c9ffc9723e */ /* 0x000fe200048070ff */
[----:B------:R0:W-:Y:S01]  /*cc00*/  @!P5 STG.E.U8 desc[UR22][R24.64+0x20], R29 ;  /* 0x0000201d1800d986 */ /* 0x0001e2000c101116 */
[C---:B------:R-:W-:Y:S01]  /*cc10*/  ISETP.LT.OR P5, PT, R34.reuse, 0x29, !P1 ;  /* 0x000000292200780c */ /* 0x040fe20004fa1670 */
[----:B------:R-:W-:Y:S01]  /*cc20*/  FMUL R197, R197, UR25 ;  /* 0x00000019c5c57c20 */ /* 0x000fe20008400000 */
[----:B------:R-:W-:Y:S01]  /*cc30*/  F2FP.SATFINITE.E4M3.F32.PACK_AB_MERGE_C R199, RZ, R199, RZ ;  /* 0x000000c7ffc7723e */ /* 0x000fe200048070ff */
[----:B------:R1:W-:Y:S01]  /*cc40*/  @!P3 STG.E.U8 desc[UR22][R26.64+0x20], R31 ;  /* 0x0000201f1a00b986 */ /* 0x0003e2000c101116 */
[----:B------:R-:W-:Y:S01]  /*cc50*/  ISETP.LT.OR P3, PT, R34, 0x29, !P0 ;  /* 0x000000292200780c */ /* 0x000fe20004761670 */
[----:B------:R-:W-:Y:S01]  /*cc60*/  FMUL R198, R198, UR25 ;  /* 0x00000019c6c67c20 */ /* 0x000fe20008400000 */
[----:B------:R-:W-:Y:S01]  /*cc70*/  F2FP.SATFINITE.E4M3.F32.PACK_AB_MERGE_C R197, RZ, R197, RZ ;  /* 0x000000c5ffc5723e */ /* 0x000fe200048070ff */
[----:B------:R-:W-:Y:S01]  /*cc80*/  @!P4 STG.E.U8 desc[UR22][R26.64+0x21], R207 ;  /* 0x000021cf1a00c986 */ /* 0x000fe2000c101116 */
[----:B------:R-:W-:Y:S01]  /*cc90*/  ISETP.LT.OR P4, PT, R34, 0x2a, !P0 ;  /* 0x0000002a2200780c */ /* 0x000fe20004781670 */
[----:B------:R-:W-:Y:S01]  /*cca0*/  FMUL R196, R196, UR25 ;  /* 0x00000019c4c47c20 */ /* 0x000fe20008400000 */
[----:B------:R-:W-:Y:S01]  /*ccb0*/  FMUL R195, R195, UR25 ;  /* 0x00000019c3c37c20 */ /* 0x000fe20008400000 */
        /* <DEDUP_REMOVED lines=27> */
[----:B------:R-:W-:Y:S01]  /*ce70*/  FMUL R186, R186, UR25 ;  /* 0x00000019baba7c20 */ /* 0x000fe20008400000 */
        /* <DEDUP_REMOVED lines=154> */
[----:B-----5:R-:W-:Y:S01]  /*d820*/  FMUL R5, R5, UR25 ;  /* 0x0000001905057c20 */ /* 0x020fe20008400000 */
[----:B0-----:R-:W-:Y:S01]  /*d830*/  F2FP.SATFINITE.E4M3.F32.PACK_AB_MERGE_C R29, RZ, R170, RZ ;  /* 0x000000aaff1d723e */ /* 0x001fe200048070ff */
[----:B------:R-:W-:Y:S01]  /*d840*/  FMUL R0, R0, UR25 ;  /* 0x0000001900007c20 */ /* 0x000fe20008400000 */
[----:B-1----:R-:W-:Y:S01]  /*d850*/  F2FP.SATFINITE.E4M3.F32.PACK_AB_MERGE_C R33, RZ, R164, RZ ;  /* 0x000000a4ff21723e */ /* 0x002fe200048070ff */
[----:B------:R-:W-:Y:S01]  /*d860*/  FMUL R6, R6, UR25 ;  /* 0x0000001906067c20 */ /* 0x000fe20008400000 */
[----:B------:R-:W-:Y:S01]  /*d870*/  F2FP.SATFINITE.E4M3.F32.PACK_AB_MERGE_C R7, RZ, R7, RZ ;  /* 0x00000007ff07723e */ /* 0x000fe200048070ff */
[----:B------:R0:W-:Y:S01]  /*d880*/  @!P5 STG.E.U8 desc[UR22][R24.64+0x70], R29 ;  /* 0x0000701d1800d986 */ /* 0x0001e2000c101116 */
[----:B------:R-:W-:Y:S01]  /*d890*/  ISETP.LT.OR P5, PT, R34, 0x79, !P1 ;  /* 0x000000792200780c */ /* 0x000fe20004fa1670 */
[----:B------:R-:W-:Y:S01]  /*d8a0*/  FMUL R2, R2, UR25 ;  /* 0x0000001902027c20 */ /* 0x000fe20008400000 */
[----:B------:R-:W-:Y:S01]  /*d8b0*/  F2FP.SATFINITE.E4M3.F32.PACK_AB_MERGE_C R5, RZ, R5, RZ ;  /* 0x00000005ff05723e */ /* 0x000fe200048070ff */
[----:B------:R1:W-:Y:S01]  /*d8c0*/  @!P3 STG.E.U8 desc[UR22][R26.64+0x70], R31 ;  /* 0x0000701f1a00b986 */ /* 0x0003e2000c101116 */
[----:B------:R-:W-:Y:S01]  /*d8d0*/  ISETP.LT.OR P3, PT, R34, 0x79, !P0 ;  /* 0x000000792200780c */ /* 0x000fe20004761670 */
[----:B------:R-:W-:Y:S01]  /*d8e0*/  FMUL R3, R3, UR25 ;  /* 0x0000001903037c20 */ /* 0x000fe20008400000 */
[----:B------:R-:W-:Y:S01]  /*d8f0*/  FMUL R4, R4, UR25 ;  /* 0x0000001904047c20 */ /* 0x000fe20008400000 */
[----:B------:R-:W-:Y:S01]  /*d900*/  @!P4 STG.E.U8 desc[UR22][R26.64+0x71], R167 ;  /* 0x000071a71a00c986 */ /* 0x000fe2000c101116 */
[----:B------:R-:W-:-:S03]  /*d910*/  ISETP.LT.OR P4, PT, R34, 0x7a, !P0 ;  /* 0x0000007a2200780c */ /* 0x000fc60004781670 */
[----:B------:R-:W-:Y:S01]  /*d920*/  @!P6 STG.E.U8 desc[UR22][R24.64+0x79], R165 ;  /* 0x000079a51800e986 */ /* 0x000fe2000c101116 */
[----:B------:R-:W-:Y:S02]  /*d930*/  ISETP.LT.OR P6, PT, R34, 0x82, !P1 ;  /* 0x000000822200780c */ /* 0x000fe40004fc1670 */
[----:B0-----:R-:W-:Y:S01]  /*d940*/  F2FP.SATFINITE.E4M3.F32.PACK_AB_MERGE_C R29, RZ, R166, RZ ;  /* 0x000000a6ff1d723e */ /* 0x001fe200048070ff */
[----:B------:R-:W4:Y:S01]  /*d950*/  LDL.LU R220, [R1+0x14] ;  /* 0x0000140001dc7983 */ /* 0x000f220000300800 */
[----:B-1----:R-:W-:-:S03]  /*d960*/  F2FP.SATFINITE.E4M3.F32.PACK_AB_MERGE_C R31, RZ, R160, RZ ;  /* 0x000000a0ff1f723e */ /* 0x002fc600048070ff */
[----:B------:R0:W-:Y:S01]  /*d970*/  @!P5 STG.E.U8 desc[UR22][R24.64+0x78], R29 ;  /* 0x0000781d1800d986 */ /* 0x0001e2000c101116 */
[----:B------:R-:W-:-:S03]  /*d980*/  ISETP.LT.OR P5, PT, R34, 0x81, !P1 ;  /* 0x000000812200780c */ /* 0x000fc60004fa1670 */
[----:B------:R1:W-:Y:S01]  /*d990*/  @!P3 STG.E.U8 desc[UR22][R26.64+0x78], R33 ;  /* 0x000078211a00b986 */ /* 0x0003e2000c101116 */
[----:B------:R-:W-:-:S03]  /*d9a0*/  ISETP.LT.OR P3, PT, R34, 0x81, !P0 ;  /* 0x000000812200780c */ /* 0x000fc60004761670 */
        /* <DEDUP_REMOVED lines=26> */
[----:B0-----:R-:W-:Y:S02]  /*db50*/  F2FP.SATFINITE.E4M3.F32.PACK_AB_MERGE_C R29, RZ, R154, RZ ;  /* 0x0000009aff1d723e */ /* 0x001fe400048070ff */
[----:B-1----:R-:W-:-:S03]  /*db60*/  F2FP.SATFINITE.E4M3.F32.PACK_AB_MERGE_C R33, RZ, R20, RZ ;  /* 0x00000014ff21723e */ /* 0x002fc600048070ff */
[----:B------:R0:W-:Y:S01]  /*db70*/  @!P5 STG.E.U8 desc[UR22][R24.64+0x90], R29 ;  /* 0x0000901d1800d986 */ /* 0x0001e2000c101116 */
[----:B------:R-:W-:-:S03]  /*db80*/  ISETP.LT.OR P5, PT, R34, 0x99, !P1 ;  /* 0x000000992200780c */ /* 0x000fc60004fa1670 */
[----:B------:R-:W-:Y:S01]  /*db90*/  @!P3 STG.E.U8 desc[UR22][R26.64+0x90], R31 ;  /* 0x0000901f1a00b986 */ /* 0x000fe2000c101116 */
[----:B------:R-:W-:-:S03]  /*dba0*/  ISETP.LT.OR P3, PT, R34, 0x99, !P0 ;  /* 0x000000992200780c */ /* 0x000fc60004761670 */
[----:B------:R1:W-:Y:S01]  /*dbb0*/  @!P4 STG.E.U8 desc[UR22][R26.64+0x91], R23 ;  /* 0x000091171a00c986 */ /* 0x0003e2000c101116 */
[----:B------:R-:W-:-:S03]  /*dbc0*/  ISETP.LT.OR P4, PT, R34, 0x9a, !P0 ;  /* 0x0000009a2200780c */ /* 0x000fc60004781670 */
[----:B------:R2:W-:Y:S01]  /*dbd0*/  @!P6 STG.E.U8 desc[UR22][R24.64+0x99], R21 ;  /* 0x000099151800e986 */ /* 0x0005e2000c101116 */
[----:B------:R-:W-:Y:S02]  /*dbe0*/  ISETP.LT.OR P6, PT, R34, 0xa2, !P1 ;  /* 0x000000a22200780c */ /* 0x000fe40004fc1670 */
[----:B0-----:R-:W-:-:S05]  /*dbf0*/  F2FP.SATFINITE.E4M3.F32.PACK_AB_MERGE_C R29, RZ, R22, RZ ;  /* 0x00000016ff1d723e */ /* 0x001fca00048070ff */
[----:B------:R-:W-:Y:S01]  /*dc00*/  @!P5 STG.E.U8 desc[UR22][R24.64+0x98], R29 ;  /* 0x0000981d1800d986 */ /* 0x000fe2000c101116 */
[C---:B------:R-:W-:Y:S02]  /*dc10*/  ISETP.LT.OR P5, PT, R34.reuse, 0xa1, !P1 ;  /* 0x000000a12200780c */ /* 0x040fe40004fa1670 */
[----:B-1----:R-:W-:Y:S01]  /*dc20*/  F2FP.SATFINITE.E4M3.F32.PACK_AB_MERGE_C R23, RZ, R18, RZ ;  /* 0x00000012ff17723e */ /* 0x002fe200048070ff */
[----:B------:R-:W-:Y:S01]  /*dc30*/  @!P3 STG.E.U8 desc[UR22][R26.64+0x98], R33 ;  /* 0x000098211a00b986 */ /* 0x000fe2000c101116 */
[C---:B------:R-:W-:Y:S02]  /*dc40*/  ISETP.LT.OR P3, PT, R34.reuse, 0xa1, !P0 ;  /* 0x000000a12200780c */ /* 0x040fe40004761670 */
[----:B--2---:R-:W-:Y:S01]  /*dc50*/  F2FP.SATFINITE.E4M3.F32.PACK_AB_MERGE_C R21, RZ, R16, RZ ;  /* 0x00000010ff15723e */ /* 0x004fe200048070ff */
[----:B------:R0:W-:Y:S01]  /*dc60*/  @!P4 STG.E.U8 desc[UR22][R26.64+0x99], R19 ;  /* 0x000099131a00c986 */ /* 0x0001e2000c101116 */
[----:B------:R-:W-:-:S03]  /*dc70*/  ISETP.LT.OR P4, PT, R34, 0xa2, !P0 ;  /* 0x000000a22200780c */ /* 0x000fc60004781670 */
[----:B------:R1:W-:Y:S01]  /*dc80*/  @!P6 STG.E.U8 desc[UR22][R24.64+0xa1], R17 ;  /* 0x0000a1111800e986 */ /* 0x0003e2000c101116 */
[----:B------:R-:W-:-:S03]  /*dc90*/  ISETP.LT.OR P6, PT, R34, 0xaa, !P1 ;  /* 0x000000aa2200780c */ /* 0x000fc60004fc1670 */
[----:B------:R-:W-:Y:S01]  /*dca0*/  @!P5 STG.E.U8 desc[UR22][R24.64+0xa0], R23 ;  /* 0x0000a0171800d986 */ /* 0x000fe2000c101116 */
[----:B------:R-:W-:-:S03]  /*dcb0*/  ISETP.LT.OR P5, PT, R34, 0xa9, !P1 ;  /* 0x000000a92200780c */ /* 0x000fc60004fa1670 */
[----:B------:R-:W-:Y:S01]  /*dcc0*/  @!P3 STG.E.U8 desc[UR22][R26.64+0xa0], R21 ;  /* 0x0000a0151a00b986 */ /* 0x000fe2000c101116 */
[C---:B------:R-:W-:Y:S02]  /*dcd0*/  ISETP.LT.OR P3, PT, R34.reuse, 0xa9, !P0 ;  /* 0x000000a92200780c */ /* 0x040fe40004761670 */
[----:B0-----:R-:W-:Y:S01]  /*dce0*/  F2FP.SATFINITE.E4M3.F32.PACK_AB_MERGE_C R19, RZ, R14, RZ ;  /* 0x0000000eff13723e */ /* 0x001fe200048070ff */
[----:B------:R0:W-:Y:S01]  /*dcf0*/  @!P4 STG.E.U8 desc[UR22][R26.64+0xa1], R15 ;  /* 0x0000a10f1a00c986 */ /* 0x0001e2000c101116 */
[C---:B------:R-:W-:Y:S02]  /*dd00*/  ISETP.LT.OR P4, PT, R34.reuse, 0xaa, !P0 ;  /* 0x000000aa2200780c */ /* 0x040fe40004781670 */
[----:B-1----:R-:W-:Y:S01]  /*dd10*/  F2FP.SATFINITE.E4M3.F32.PACK_AB_MERGE_C R17, RZ, R12, RZ ;  /* 0x0000000cff11723e */ /* 0x002fe200048070ff */
        /* <DEDUP_REMOVED lines=15> */
[----:B0-----:R-:W-:Y:S02]  /*de10*/  F2FP.SATFINITE.E4M3.F32.PACK_AB_MERGE_C R11, RZ, R6, RZ ;  /* 0x00000006ff0b723e */ /* 0x001fe400048070ff */
[C---:B------:R-:W-:Y:S01]  /*de20*/  ISETP.LT.OR P3, PT, R34.reuse, 0xb9, !P0 ;  /* 0x000000b92200780c */ /* 0x040fe20004761670 */
[----:B------:R0:W-:Y:S01]  /*de30*/  @!P4 STG.E.U8 desc[UR22][R26.64+0xb1], R7 ;  /* 0x0000b1071a00c986 */ /* 0x0001e2000c101116 */
[----:B-1----:R-:W-:Y:S02]  /*de40*/  F2FP.SATFINITE.E4M3.F32.PACK_AB_MERGE_C R9, RZ, R4, RZ ;  /* 0x00000004ff09723e */ /* 0x002fe400048070ff */
[C---:B------:R-:W-:Y:S01]  /*de50*/  ISETP.LT.OR P4, PT, R34.reuse, 0xba, !P0 ;  /* 0x000000ba2200780c */ /* 0x040fe20004781670 */
[----:B------:R1:W-:Y:S04]  /*de60*/  @!P6 STG.E.U8 desc[UR22][R24.64+0xb9], R5 ;  /* 0x0000b9051800e986 */ /* 0x0003e8000c101116 */
[----:B------:R2:W-:Y:S01]  /*de70*/  @!P5 STG.E.U8 desc[UR22][R24.64+0xb8], R11 ;  /* 0x0000b80b1800d986 */ /* 0x0005e2000c101116 */
[----:B------:R-:W-:Y:S01]  /*de80*/  FMUL R4, R227, UR25 ;  /* 0x00000019e3047c20 */ /* 0x000fe20008400000 */
[----:B------:R-:W-:-:S02]  /*de90*/  ISETP.LT.OR P5, PT, R34, 0xc1, !P1 ;  /* 0x000000c12200780c */ /* 0x000fc40004fa1670 */
[----:B0-----:R-:W-:Y:S02]  /*dea0*/  F2FP.SATFINITE.E4M3.F32.PACK_AB_MERGE_C R7, RZ, R3, RZ ;  /* 0x00000003ff07723e */ /* 0x001fe400048070ff */
[----:B-1----:R-:W-:Y:S01]  /*deb0*/  F2FP.SATFINITE.E4M3.F32.PACK_AB_MERGE_C R5, RZ, R0, RZ ;  /* 0x00000000ff05723e */ /* 0x002fe200048070ff */
[----:B---3--:R-:W-:Y:S01]  /*dec0*/  FMUL R0, R222, UR25 ;  /* 0x00000019de007c20 */ /* 0x008fe20008400000 */
[----:B------:R-:W-:Y:S01]  /*ded0*/  ISETP.LT.OR P6, PT, R34, 0xc2, !P1 ;  /* 0x000000c22200780c */ /* 0x000fe20004fc1670 */
[----:B------:R-:W3:Y:S01]  /*dee0*/  LDL.LU R222, [R1+0x20] ;  /* 0x0000200001de7983 */ /* 0x000ee20000300800 */
[----:B--2---:R-:W-:Y:S02]  /*def0*/  F2FP.SATFINITE.E4M3.F32.PACK_AB_MERGE_C R11, RZ, R2, RZ ;  /* 0x00000002ff0b723e */ /* 0x004fe400048070ff */
[----:B------:R-:W-:Y:S01]  /*df00*/  F2FP.SATFINITE.E4M3.F32.PACK_AB_MERGE_C R13, RZ, R0, RZ ;  /* 0x00000000ff0d723e */ /* 0x000fe200048070ff */
[----:B----4-:R-:W-:Y:S01]  /*df10*/  FMUL R0, R224, UR25 ;  /* 0x00000019e0007c20 */ /* 0x010fe20008400000 */
[----:B------:R-:W-:Y:S01]  /*df20*/  FMUL R2, R225, UR25 ;  /* 0x00000019e1027c20 */ /* 0x000fe20008400000 */
[----:B------:R-:W2:Y:S04]  /*df30*/  LDL.LU R224, [R1+0x24] ;  /* 0x0000240001e07983 */ /* 0x000ea80000300800 */
[----:B------:R-:W4:Y:S01]  /*df40*/  LDL.LU R225, [R1+0x28] ;  /* 0x0000280001e17983 */ /* 0x000f220000300800 */
[----:B------:R-:W-:-:S03]  /*df50*/  FMUL R3, R226, UR25 ;  /* 0x00000019e2037c20 */ /* 0x000fc60008400000 */
[----:B------:R-:W4:Y:S04]  /*df60*/  LDL.LU R226, [R1+0x2c] ;  /* 0x00002c0001e27983 */ /* 0x000f280000300800 */
[----:B------:R-:W4:Y:S04]  /*df70*/  LDL.LU R227, [R1+0x30] ;  /* 0x0000300001e37983 */ /* 0x000f280000300800 */
[----:B------:R-:W-:Y:S01]  /*df80*/  @!P3 STG.E.U8 desc[UR22][R26.64+0xb8], R9 ;  /* 0x0000b8091a00b986 */ /* 0x000fe2000c101116 */
[----:B------:R-:W-:-:S03]  /*df90*/  ISETP.LT.OR P3, PT, R34, 0xc1, !P0 ;  /* 0x000000c12200780c */ /* 0x000fc60004761670 */
[----:B------:R0:W-:Y:S01]  /*dfa0*/  @!P4 STG.E.U8 desc[UR22][R26.64+0xb9], R7 ;  /* 0x0000b9071a00c986 */ /* 0x0001e2000c101116 */
[----:B------:R-:W-:-:S03]  /*dfb0*/  ISETP.LT.OR P4, PT, R34, 0xc2, !P0 ;  /* 0x000000c22200780c */ /* 0x000fc60004781670 */
[----:B------:R-:W-:Y:S01]  /*dfc0*/  @!P5 STG.E.U8 desc[UR22][R24.64+0xc0], R11 ;  /* 0x0000c00b1800d986 */ /* 0x000fe2000c101116 */
[----:B------:R-:W-:-:S03]  /*dfd0*/  ISETP.LT.OR P5, PT, R34, 0xc9, !P1 ;  /* 0x000000c92200780c */ /* 0x000fc60004fa1670 */
[----:B------:R1:W-:Y:S01]  /*dfe0*/  @!P6 STG.E.U8 desc[UR22][R24.64+0xc1], R5 ;  /* 0x0000c1051800e986 */ /* 0x0003e2000c101116 */
[----:B0-----:R-:W-:-:S03]  /*dff0*/  F2FP.SATFINITE.E4M3.F32.PACK_AB_MERGE_C R7, RZ, R0, RZ ;  /* 0x00000000ff07723e */ /* 0x001fc600048070ff */
[----:B------:R-:W-:Y:S01]  /*e000*/  @!P3 STG.E.U8 desc[UR22][R26.64+0xc0], R13 ;  /* 0x0000c00d1a00b986 */ /* 0x000fe2000c101116 */
[C---:B------:R-:W-:Y:S02]  /*e010*/  ISETP.LT.OR P6, PT, R34.reuse, 0xca, !P1 ;  /* 0x000000ca2200780c */ /* 0x040fe40004fc1670 */
[----:B-1----:R-:W-:Y:S01]  /*e020*/  F2FP.SATFINITE.E4M3.F32.PACK_AB_MERGE_C R5, RZ, R2, RZ ;  /* 0x00000002ff05723e */ /* 0x002fe200048070ff */
[----:B------:R0:W-:Y:S01]  /*e030*/  @!P4 STG.E.U8 desc[UR22][R26.64+0xc1], R7 ;  /* 0x0000c1071a00c986 */ /* 0x0001e2000c101116 */
[C---:B------:R-:W-:Y:S02]  /*e040*/  ISETP.LT.OR P3, PT, R34.reuse, 0xc9, !P0 ;  /* 0x000000c92200780c */ /* 0x040fe40004761670 */
[C---:B------:R-:W-:Y:S01]  /*e050*/  ISETP.LT.OR P4, PT, R34.reuse, 0xca, !P0 ;  /* 0x000000ca2200780c */ /* 0x040fe20004781670 */
[----:B------:R1:W-:Y:S01]  /*e060*/  @!P5 STG.E.U8 desc[UR22][R24.64+0xc8], R5 ;  /* 0x0000c8051800d986 */ /* 0x0003e2000c101116 */
[----:B------:R-:W-:Y:S02]  /*e070*/  ISETP.LT.OR P5, PT, R34, 0xd1, !P1 ;  /* 0x000000d12200780c */ /* 0x000fe40004fa1670 */
[----:B------:R-:W-:-:S02]  /*e080*/  F2FP.SATFINITE.E4M3.F32.PACK_AB_MERGE_C R9, RZ, R3, RZ ;  /* 0x00000003ff09723e */ /* 0x000fc400048070ff */
[----:B------:R-:W-:-:S03]  /*e090*/  F2FP.SATFINITE.E4M3.F32.PACK_AB_MERGE_C R11, RZ, R4, RZ ;  /* 0x00000004ff0b723e */ /* 0x000fc600048070ff */
[----:B------:R1:W-:Y:S04]  /*e0a0*/  @!P6 STG.E.U8 desc[UR22][R24.64+0xc9], R9 ;  /* 0x0000c9091800e986 */ /* 0x0003e8000c101116 */
[----:B------:R-:W-:Y:S01]  /*e0b0*/  @!P3 STG.E.U8 desc[UR22][R26.64+0xc8], R11 ;  /* 0x0000c80b1a00b986 */ /* 0x000fe2000c101116 */
[----:B------:R-:W-:-:S03]  /*e0c0*/  FMUL R0, R220, UR25 ;  /* 0x00000019dc007c20 */ /* 0x000fc60008400000 */
[----:B------:R-:W4:Y:S02]  /*e0d0*/  LDL.LU R220, [R1+0x34] ;  /* 0x0000340001dc7983 */ /* 0x000f240000300800 */
[----:B0-----:R-:W-:Y:S01]  /*e0e0*/  F2FP.SATFINITE.E4M3.F32.PACK_AB_MERGE_C R7, RZ, R0, RZ ;  /* 0x00000000ff07723e */ /* 0x001fe200048070ff */
[----:B------:R-:W-:Y:S02]  /*e0f0*/  FMUL R2, R221, UR25 ;  /* 0x00000019dd027c20 */ /* 0x000fe40008400000 */
[----:B------:R-:W4:Y:S03]  /*e100*/  LDL.LU R221, [R1+0x38] ;  /* 0x0000380001dd7983 */ /* 0x000f260000300800 */
[----:B-1----:R-:W-:Y:S01]  /*e110*/  F2FP.SATFINITE.E4M3.F32.PACK_AB_MERGE_C R5, RZ, R2, RZ ;  /* 0x00000002ff05723e */ /* 0x002fe200048070ff */
[----:B------:R-:W-:Y:S04]  /*e120*/  @!P4 STG.E.U8 desc[UR22][R26.64+0xc9], R7 ;  /* 0x0000c9071a00c986 */ /* 0x000fe8000c101116 */
[----:B------:R0:W-:Y:S01]  /*e130*/  @!P5 STG.E.U8 desc[UR22][R24.64+0xd0], R5 ;  /* 0x0000d0051800d986 */ /* 0x0001e2000c101116 */
[----:B------:R-:W-:-:S03]  /*e140*/  FMUL R3, R223, UR25 ;  /* 0x00000019df037c20 */ /* 0x000fc60008400000 */
[----:B------:R-:W4:Y:S02]  /*e150*/  LDL.LU R223, [R1+0x3c] ;  /* 0x00003c0001df7983 */ /* 0x000f240000300800 */
[----:B------:R-:W-:Y:S01]  /*e160*/  F2FP.SATFINITE.E4M3.F32.PACK_AB_MERGE_C R9, RZ, R3, RZ ;  /* 0x00000003ff09723e */ /* 0x000fe200048070ff */
[----:B---3--:R-:W-:Y:S02]  /*e170*/  FMUL R0, R222, UR25 ;  /* 0x00000019de007c20 */ /* 0x008fe40008400000 */
[----:B------:R-:W3:Y:S03]  /*e180*/  LDL.LU R222, [R1+0x40] ;  /* 0x0000400001de7983 */ /* 0x000ee60000300800 */
[----:B------:R-:W-:Y:S01]  /*e190*/  F2FP.SATFINITE.E4M3.F32.PACK_AB_MERGE_C R13, RZ, R0, RZ ;  /* 0x00000000ff0d723e */ /* 0x000fe200048070ff */
[----:B--2---:R-:W-:Y:S02]  /*e1a0*/  FMUL R2, R224, UR25 ;  /* 0x00000019e0027c20 */ /* 0x004fe40008400000 */
[----:B------:R-:W2:Y:S01]  /*e1b0*/  LDL.LU R224, [R1+0x44] ;  /* 0x0000440001e07983 */ /* 0x000ea20000300800 */
[----:B----4-:R-:W-:-:S03]  /*e1c0*/  FMUL R0, R225, UR25 ;  /* 0x00000019e1007c20 */ /* 0x010fc60008400000 */
[----:B------:R-:W4:Y:S01]  /*e1d0*/  LDL.LU R225, [R1+0x48] ;  /* 0x0000480001e17983 */ /* 0x000f220000300800 */
[----:B------:R-:W-:Y:S01]  /*e1e0*/  FMUL R3, R226, UR25 ;  /* 0x00000019e2037c20 */ /* 0x000fe20008400000 */
[----:B0-----:R-:W-:Y:S02]  /*e1f0*/  F2FP.SATFINITE.E4M3.F32.PACK_AB_MERGE_C R5, RZ, R0, RZ ;  /* 0x00000000ff05723e */ /* 0x001fe400048070ff */
[----:B------:R-:W4:Y:S01]  /*e200*/  LDL.LU R226, [R1+0x4c] ;  /* 0x00004c0001e27983 */ /* 0x000f220000300800 */
[----:B------:R-:W-:-:S03]  /*e210*/  FMUL R0, R227, UR25 ;  /* 0x00000019e3007c20 */ /* 0x000fc60008400000 */
[----:B------:R-:W4:Y:S01]  /*e220*/  LDL.LU R227, [R1+0x50] ;  /* 0x0000500001e37983 */ /* 0x000f220000300800 */
[C---:B------:R-:W-:Y:S02]  /*e230*/  ISETP.LT.OR P6, PT, R34.reuse, 0xd2, !P1 ;  /* 0x000000d22200780c */ /* 0x040fe40004fc1670 */
[C---:B------:R-:W-:Y:S01]  /*e240*/  ISETP.LT.OR P4, PT, R34.reuse, 0xd2, !P0 ;  /* 0x000000d22200780c */ /* 0x040fe20004781670 */
[----:B------:R-:W4:Y:S01]  /*e250*/  LDL.LU R218, [R1+0x54] ;  /* 0x0000540001da7983 */ /* 0x000f220000300800 */
[C---:B------:R-:W-:Y:S02]  /*e260*/  ISETP.LT.OR P3, PT, R34.reuse, 0xd1, !P0 ;  /* 0x000000d12200780c */ /* 0x040fe40004761670 */
[----:B------:R-:W-:Y:S02]  /*e270*/  ISETP.LT.OR P5, PT, R34, 0xd9, !P1 ;  /* 0x000000d92200780c */ /* 0x000fe40004fa1670 */
[----:B------:R-:W-:Y:S02]  /*e280*/  F2FP.SATFINITE.E4M3.F32.PACK_AB_MERGE_C R7, RZ, R2, RZ ;  /* 0x00000002ff07723e */ /* 0x000fe400048070ff */
[----:B------:R-:W-:-:S03]  /*e290*/  F2FP.SATFINITE.E4M3.F32.PACK_AB_MERGE_C R11, RZ, R0, RZ ;  /* 0x00000000ff0b723e */ /* 0x000fc600048070ff */
[----:B------:R0:W-:Y:S01]  /*e2a0*/  @!P6 STG.E.U8 desc[UR22][R24.64+0xd1], R9 ;  /* 0x0000d1091800e986 */ /* 0x0001e2000c101116 */
[----:B------:R-:W-:-:S03]  /*e2b0*/  ISETP.LT.OR P6, PT, R34, 0xda, !P1 ;  /* 0x000000da2200780c */ /* 0x000fc60004fc1670 */
[----:B------:R-:W-:Y:S01]  /*e2c0*/  @!P4 STG.E.U8 desc[UR22][R26.64+0xd1], R7 ;  /* 0x0000d1071a00c986 */ /* 0x000fe2000c101116 */
[----:B------:R-:W-:-:S03]  /*e2d0*/  ISETP.LT.OR P4, PT, R34, 0xda, !P0 ;  /* 0x000000da2200780c */ /* 0x000fc60004781670 */
[----:B------:R-:W-:Y:S01]  /*e2e0*/  @!P3 STG.E.U8 desc[UR22][R26.64+0xd0], R13 ;  /* 0x0000d00d1a00b986 */ /* 0x000fe2000c101116 */
[----:B0-----:R-:W-:-:S03]  /*e2f0*/  F2FP.SATFINITE.E4M3.F32.PACK_AB_MERGE_C R9, RZ, R3, RZ ;  /* 0x00000003ff09723e */ /* 0x001fc600048070ff */
[----:B------:R0:W-:Y:S04]  /*e300*/  @!P5 STG.E.U8 desc[UR22][R24.64+0xd8], R5 ;  /* 0x0000d8051800d986 */ /* 0x0001e8000c101116 */
[----:B------:R1:W-:Y:S01]  /*e310*/  @!P6 STG.E.U8 desc[UR22][R24.64+0xd9], R9 ;  /* 0x0000d9091800e986 */ /* 0x0003e2000c101116 */
[----:B------:R-:W-:-:S03]  /*e320*/  FMUL R0, R220, UR25 ;  /* 0x00000019dc007c20 */ /* 0x000fc60008400000 */
[----:B------:R-:W4:Y:S02]  /*e330*/  LDL.LU R220, [R1+0x58] ;  /* 0x0000580001dc7983 */ /* 0x000f240000300800 */
[----:B0-----:R-:W-:Y:S01]  /*e340*/  F2FP.SATFINITE.E4M3.F32.PACK_AB_MERGE_C R5, RZ, R0, RZ ;  /* 0x00000000ff05723e */ /* 0x001fe200048070ff */
[----:B------:R-:W-:Y:S02]  /*e350*/  FMUL R2, R221, UR25 ;  /* 0x00000019dd027c20 */ /* 0x000fe40008400000 */
[----:B------:R-:W4:Y:S03]  /*e360*/  LDL.LU R221, [R1+0x5c] ;  /* 0x00005c0001dd7983 */ /* 0x000f260000300800 */
[----:B------:R-:W-:Y:S01]  /*e370*/  F2FP.SATFINITE.E4M3.F32.PACK_AB_MERGE_C R7, RZ, R2, RZ ;  /* 0x00000002ff07723e */ /* 0x000fe200048070ff */
[----:B------:R0:W-:Y:S01]  /*e380*/  @!P4 STG.E.U8 desc[UR22][R26.64+0xd9], R5 ;  /* 0x0000d9051a00c986 */ /* 0x0001e2000c101116 */
[----:B------:R-:W-:-:S03]  /*e390*/  FMUL R3, R223, UR25 ;  /* 0x00000019df037c20 */ /* 0x000fc60008400000 */
[----:B------:R-:W4:Y:S02]  /*e3a0*/  LDL.LU R223, [R1+0x60] ;  /* 0x0000600001df7983 */ /* 0x000f240000300800 */
[----:B-1----:R-:W-:Y:S01]  /*e3b0*/  F2FP.SATFINITE.E4M3.F32.PACK_AB_MERGE_C R9, RZ, R3, RZ ;  /* 0x00000003ff09723e */ /* 0x002fe200048070ff */
[----:B---3--:R-:W-:Y:S02]  /*e3c0*/  FMUL R4, R222, UR25 ;  /* 0x00000019de047c20 */ /* 0x008fe40008400000 */
[----:B------:R-:W3:Y:S01]  /*e3d0*/  LDL.LU R222, [R1+0x64] ;  /* 0x0000640001de7983 */ /* 0x000ee20000300800 */
[----:B--2---:R-:W-:-:S03]  /*e3e0*/  FMUL R0, R224, UR25 ;  /* 0x00000019e0007c20 */ /* 0x004fc60008400000 */
[----:B------:R-:W2:Y:S01]  /*e3f0*/  LDL.LU R224, [R1+0x68] ;  /* 0x0000680001e07983 */ /* 0x000ea20000300800 */
[----:B----4-:R-:W-:Y:S01]  /*e400*/  FMUL R2, R225, UR25 ;  /* 0x00000019e1027c20 */ /* 0x010fe20008400000 */
[----:B0-----:R-:W-:Y:S02]  /*e410*/  F2FP.SATFINITE.E4M3.F32.PACK_AB_MERGE_C R5, RZ, R0, RZ ;  /* 0x00000000ff05723e */ /* 0x001fe400048070ff */
[----:B------:R-:W4:Y:S01]  /*e420*/  LDL.LU R225, [R1+0x6c] ;  /* 0x00006c0001e17983 */ /* 0x000f220000300800 */
[----:B------:R-:W-:-:S03]  /*e430*/  FMUL R3, R226, UR25 ;  /* 0x00000019e2037c20 */ /* 0x000fc60008400000 */
[----:B------:R-:W4:Y:S01]  /*e440*/  LDL.LU R226, [R1+0x70] ;  /* 0x0000700001e27983 */ /* 0x000f220000300800 */
[----:B------:R-:W-:-:S03]  /*e450*/  FMUL R0, R227, UR25 ;  /* 0x00000019e3007c20 */ /* 0x000fc60008400000 */
[----:B------:R-:W4:Y:S01]  /*e460*/  LDL.LU R227, [R1+0x74] ;  /* 0x0000740001e37983 */ /* 0x000f220000300800 */
[C---:B------:R-:W-:Y:S02]  /*e470*/  ISETP.LT.OR P3, PT, R34.reuse, 0xd9, !P0 ;  /* 0x000000d92200780c */ /* 0x040fe40004761670 */
[C---:B------:R-:W-:Y:S02]  /*e480*/  ISETP.LT.OR P5, PT, R34.reuse, 0xe1, !P1 ;  /* 0x000000e12200780c */ /* 0x040fe40004fa1670 */
[C---:B------:R-:W-:Y:S02]  /*e490*/  ISETP.LT.OR P6, PT, R34.reuse, 0xe2, !P1 ;  /* 0x000000e22200780c */ /* 0x040fe40004fc1670 */
[----:B------:R-:W-:-:S07]  /*e4a0*/  ISETP.LT.OR P4, PT, R34, 0xe2, !P0 ;  /* 0x000000e22200780c */ /* 0x000fce0004781670 */
[----:B------:R-:W-:Y:S01]  /*e4b0*/  @!P3 STG.E.U8 desc[UR22][R26.64+0xd8], R11 ;  /* 0x0000d80b1a00b986 */ /* 0x000fe2000c101116 */
[----:B------:R-:W-:-:S03]  /*e4c0*/  ISETP.LT.OR P3, PT, R34, 0xe1, !P0 ;  /* 0x000000e12200780c */ /* 0x000fc60004761670 */
[----:B------:R0:W-:Y:S01]  /*e4d0*/  @!P5 STG.E.U8 desc[UR22][R24.64+0xe0], R7 ;  /* 0x0000e0071800d986 */ /* 0x0001e2000c101116 */
[----:B------:R-:W-:-:S03]  /*e4e0*/  ISETP.LT.OR P5, PT, R34, 0xe9, !P1 ;  /* 0x000000e92200780c */ /* 0x000fc60004fa1670 */
[----:B------:R1:W-:Y:S01]  /*e4f0*/  @!P6 STG.E.U8 desc[UR22][R24.64+0xe1], R9 ;  /* 0x0000e1091800e986 */ /* 0x0003e2000c101116 */
[----:B------:R-:W-:Y:S02]  /*e500*/  ISETP.LT.OR P6, PT, R34, 0xea, !P1 ;  /* 0x000000ea2200780c */ /* 0x000fe40004fc1670 */
[----:B------:R-:W-:Y:S01]  /*e510*/  F2FP.SATFINITE.E4M3.F32.PACK_AB_MERGE_C R13, RZ, R4, RZ ;  /* 0x00000004ff0d723e */ /* 0x000fe200048070ff */
[----:B------:R1:W-:Y:S01]  /*e520*/  @!P4 STG.E.U8 desc[UR22][R26.64+0xe1], R5 ;  /* 0x0000e1051a00c986 */ /* 0x0003e2000c101116 */
[----:B0-----:R-:W-:-:S03]  /*e530*/  F2FP.SATFINITE.E4M3.F32.PACK_AB_MERGE_C R7, RZ, R2, RZ ;  /* 0x00000002ff07723e */ /* 0x001fc600048070ff */
[----:B------:R-:W-:Y:S01]  /*e540*/  @!P3 STG.E.U8 desc[UR22][R26.64+0xe0], R13 ;  /* 0x0000e00d1a00b986 */ /* 0x000fe2000c101116 */
[----:B-1----:R-:W-:-:S03]  /*e550*/  F2FP.SATFINITE.E4M3.F32.PACK_AB_MERGE_C R9, RZ, R3, RZ ;  /* 0x00000003ff09723e */ /* 0x002fc600048070ff */
[----:B------:R0:W-:Y:S01]  /*e560*/  @!P5 STG.E.U8 desc[UR22][R24.64+0xe8], R7 ;  /* 0x0000e8071800d986 */ /* 0x0001e2000c101116 */
[C---:B------:R-:W-:Y:S02]  /*e570*/  ISETP.LT.OR P3, PT, R34.reuse, 0xe9, !P0 ;  /* 0x000000e92200780c */ /* 0x040fe40004761670 */
[C---:B------:R-:W-:Y:S01]  /*e580*/  ISETP.LT.OR P4, PT, R34.reuse, 0xea, !P0 ;  /* 0x000000ea2200780c */ /* 0x040fe20004781670 */
[----:B------:R1:W-:Y:S01]  /*e590*/  @!P6 STG.E.U8 desc[UR22][R24.64+0xe9], R9 ;  /* 0x0000e9091800e986 */ /* 0x0003e2000c101116 */
[----:B------:R-:W-:Y:S01]  /*e5a0*/  ISETP.LT.OR P5, PT, R34, 0xf1, !P1 ;  /* 0x000000f12200780c */ /* 0x000fe20004fa1670 */
[----:B------:R-:W-:Y:S01]  /*e5b0*/  FMUL R2, R218, UR25 ;  /* 0x00000019da027c20 */ /* 0x000fe20008400000 */
[----:B------:R-:W-:Y:S02]  /*e5c0*/  ISETP.LT.OR P6, PT, R34, 0xf2, !P1 ;  /* 0x000000f22200780c */ /* 0x000fe40004fc1670 */
[----:B------:R-:W-:Y:S02]  /*e5d0*/  F2FP.SATFINITE.E4M3.F32.PACK_AB_MERGE_C R11, RZ, R0, RZ ;  /* 0x00000000ff0b723e */ /* 0x000fe400048070ff */
[----:B------:R-:W-:-:S03]  /*e5e0*/  F2FP.SATFINITE.E4M3.F32.PACK_AB_MERGE_C R5, RZ, R2, RZ ;  /* 0x00000002ff05723e */ /* 0x000fc600048070ff */
[----:B------:R-:W-:Y:S01]  /*e5f0*/  @!P3 STG.E.U8 desc[UR22][R26.64+0xe8], R11 ;  /* 0x0000e80b1a00b986 */ /* 0x000fe2000c101116 */
[----:B------:R-:W-:-:S03]  /*e600*/  ISETP.LT.OR P3, PT, R34, 0xf1, !P0 ;  /* 0x000000f12200780c */ /* 0x000fc60004761670 */
[----:B------:R-:W-:Y:S01]  /*e610*/  @!P4 STG.E.U8 desc[UR22][R26.64+0xe9], R5 ;  /* 0x0000e9051a00c986 */ /* 0x000fe2000c101116 */
[C---:B------:R-:W-:Y:S02]  /*e620*/  ISETP.LT.OR P4, PT, R34.reuse, 0xf9, !P1 ;  /* 0x000000f92200780c */ /* 0x040fe40004f81670 */
[----:B------:R-:W-:Y:S01]  /*e630*/  ISETP.LT.OR P1, PT, R34, 0xfa, !P1 ;  /* 0x000000fa2200780c */ /* 0x000fe20004f21670 */
[----:B------:R-:W-:-:S05]  /*e640*/  FMUL R0, R220, UR25 ;  /* 0x00000019dc007c20 */ /* 0x000fca0008400000 */
[----:B0-----:R-:W-:-:S05]  /*e650*/  F2FP.SATFINITE.E4M3.F32.PACK_AB_MERGE_C R7, RZ, R0, RZ ;  /* 0x00000000ff07723e */ /* 0x001fca00048070ff */
[----:B------:R0:W-:Y:S01]  /*e660*/  @!P5 STG.E.U8 desc[UR22][R24.64+0xf0], R7 ;  /* 0x0000f0071800d986 */ /* 0x0001e2000c101116 */
[----:B------:R-:W-:-:S05]  /*e670*/  FMUL R3, R221, UR25 ;  /* 0x00000019dd037c20 */ /* 0x000fca0008400000 */
[----:B-1----:R-:W-:Y:S02]  /*e680*/  F2FP.SATFINITE.E4M3.F32.PACK_AB_MERGE_C R9, RZ, R3, RZ ;  /* 0x00000003ff09723e */ /* 0x002fe400048070ff */
[----:B------:R-:W-:-:S03]  /*e690*/  ISETP.LT.OR P5, PT, R34, 0xf2, !P0 ;  /* 0x000000f22200780c */ /* 0x000fc600047a1670 */
[----:B------:R1:W-:Y:S01]  /*e6a0*/  @!P6 STG.E.U8 desc[UR22][R24.64+0xf1], R9 ;  /* 0x0000f1091800e986 */ /* 0x0003e2000c101116 */
[C---:B------:R-:W-:Y:S02]  /*e6b0*/  ISETP.LT.OR P6, PT, R34.reuse, 0xf9, !P0 ;  /* 0x000000f92200780c */ /* 0x040fe400047c1670 */
[----:B------:R-:W-:Y:S01]  /*e6c0*/  ISETP.LT.OR P0, PT, R34, 0xfa, !P0 ;  /* 0x000000fa2200780c */ /* 0x000fe20004701670 */
[----:B------:R-:W-:-:S05]  /*e6d0*/  FMUL R0, R223, UR25 ;  /* 0x00000019df007c20 */ /* 0x000fca0008400000 */
[----:B------:R-:W-:-:S05]  /*e6e0*/  F2FP.SATFINITE.E4M3.F32.PACK_AB_MERGE_C R13, RZ, R0, RZ ;  /* 0x00000000ff0d723e */ /* 0x000fca00048070ff */
[----:B------:R0:W-:Y:S01]  /*e6f0*/  @!P3 STG.E.U8 desc[UR22][R26.64+0xf0], R13 ;  /* 0x0000f00d1a00b986 */ /* 0x0001e2000c101116 */
[----:B---3--:R-:W-:Y:S01]  /*e700*/  FMUL R0, R222, UR25 ;  /* 0x00000019de007c20 */ /* 0x008fe20008400000 */
[----:B--2---:R-:W-:Y:S01]  /*e710*/  FMUL R2, R224, UR25 ;  /* 0x00000019e0027c20 */ /* 0x004fe20008400000 */
[----:B----4-:R-:W-:-:S03]  /*e720*/  FMUL R3, R225, UR25 ;  /* 0x00000019e1037c20 */ /* 0x010fc60008400000 */
[----:B0-----:R-:W-:Y:S01]  /*e730*/  F2FP.SATFINITE.E4M3.F32.PACK_AB_MERGE_C R7, RZ, R0, RZ ;  /* 0x00000000ff07723e */ /* 0x001fe200048070ff */
[----:B------:R-:W-:Y:S01]  /*e740*/  FMUL R4, R226, UR25 ;  /* 0x00000019e2047c20 */ /* 0x000fe20008400000 */
[----:B------:R-:W-:Y:S01]  /*e750*/  FMUL R5, R227, UR25 ;  /* 0x00000019e3057c20 */ /* 0x000fe20008400000 */
[----:B-1----:R-:W-:Y:S02]  /*e760*/  F2FP.SATFINITE.E4M3.F32.PACK_AB_MERGE_C R9, RZ, R2, RZ ;  /* 0x00000002ff09723e */ /* 0x002fe400048070ff */
[----:B------:R-:W-:Y:S02]  /*e770*/  F2FP.SATFINITE.E4M3.F32.PACK_AB_MERGE_C R3, RZ, R3, RZ ;  /* 0x00000003ff03723e */ /* 0x000fe400048070ff */
[----:B------:R-:W-:Y:S02]  /*e780*/  F2FP.SATFINITE.E4M3.F32.PACK_AB_MERGE_C R11, RZ, R4, RZ ;  /* 0x00000004ff0b723e */ /* 0x000fe400048070ff */
[----:B------:R-:W-:Y:S01]  /*e790*/  F2FP.SATFINITE.E4M3.F32.PACK_AB_MERGE_C R5, RZ, R5, RZ ;  /* 0x00000005ff05723e */ /* 0x000fe200048070ff */
[----:B------:R0:W-:Y:S04]  /*e7a0*/  @!P5 STG.E.U8 desc[UR22][R26.64+0xf1], R7 ;  /* 0x0000f1071a00d986 */ /* 0x0001e8000c101116 */
[----:B------:R0:W-:Y:S04]  /*e7b0*/  @!P4 STG.E.U8 desc[UR22][R24.64+0xf8], R9 ;  /* 0x0000f8091800c986 */ /* 0x0001e8000c101116 */
[----:B------:R0:W-:Y:S04]  /*e7c0*/  @!P1 STG.E.U8 desc[UR22][R24.64+0xf9], R3 ;  /* 0x0000f90318009986 */ /* 0x0001e8000c101116 */
[----:B------:R0:W-:Y:S04]  /*e7d0*/  @!P6 STG.E.U8 desc[UR22][R26.64+0xf8], R11 ;  /* 0x0000f80b1a00e986 */ /* 0x0001e8000c101116 */
[----:B------:R0:W-:Y:S02]  /*e7e0*/  @!P0 STG.E.U8 desc[UR22][R26.64+0xf9], R5 ;  /* 0x0000f9051a008986 */ /* 0x0001e4000c101116 */
.L_x_294:
[----:B------:R-:W-:Y:S05]  /*e7f0*/  BSYNC B0 ;  /* 0x0000000000007941 */ /* 0x000fea0003800000 */
.L_x_36:
[----:B------:R-:W2:Y:S01]  /*e800*/  LDL.LU R22, [R1+0x7c] ;  /* 0x00007c0001167983 */ /* 0x000ea20000300800 */
[----:B0-----:R-:W-:Y:S01]  /*e810*/  IMAD.U32 R3, RZ, RZ, UR18 ;  /* 0x00000012ff037e24 */ /* 0x001fe2000f8e00ff */
[----:B------:R-:W-:Y:S02]  /*e820*/  ULDC.64 UR6, c[0x0][0x650] ;  /* 0x0001940000067ab9 */ /* 0x000fe40000000a00 */
[----:B------:R-:W3:Y:S01]  /*e830*/  LDL.LU R19, [R1+0x80] ;  /* 0x0000800001137983 */ /* 0x000ee20000300800 */
[----:B-----5:R-:W-:Y:S01]  /*e840*/  IMAD.U32 R0, RZ, RZ, UR20 ;  /* 0x00000014ff007e24 */ /* 0x020fe2000f8e00ff */
[----:B------:R0:W-:Y:S01]  /*e850*/  SYNCS.ARRIVE.TRANS64.A1T0 RZ, [R3+UR29], RZ ;  /* 0x000000ff03ff79a7 */ /* 0x0001e2000810001d */
[----:B------:R-:W-:Y:S02]  /*e860*/  IMAD.U32 R2, RZ, RZ, UR20 ;  /* 0x00000014ff027e24 */ /* 0x000fe4000f8e00ff */
[----:B------:R-:W-:Y:S02]  /*e870*/  IMAD.MOV.U32 R4, RZ, RZ, -0x1 ;  /* 0xffffffffff047424 */ /* 0x000fe400078e00ff */
[----:B0-----:R-:W-:Y:S01]  /*e880*/  IMAD.U32 R3, RZ, RZ, UR15 ;  /* 0x0000000fff037e24 */ /* 0x001fe2000f8e00ff */
[----:B---3--:R-:W-:-:S02]  /*e890*/  LEA R19, P0, R0, R19, 0x1 ;  /* 0x0000001300137211 */ /* 0x008fc400078008ff */
[----:B------:R-:W-:Y:S02]  /*e8a0*/  PRMT R0, RZ, 0x7610, R0 ;  /* 0x00007610ff007816 */ /* 0x000fe40000000000 */
[----:B--2---:R-:W-:Y:S01]  /*e8b0*/  LEA.HI.X R22, R2, R22, R3, 0x1, P0 ;  /* 0x0000001602167211 */ /* 0x004fe200000f0c03 */
[----:B------:R-:W-:Y:S01]  /*e8c0*/  IMAD.MOV.U32 R2, RZ, RZ, -0x1 ;  /* 0xffffffffff027424 */ /* 0x000fe200078e00ff */
[----:B------:R0:W-:Y:S01]  /*e8d0*/  STL [R1+0x80], R19 ;  /* 0x0000801301007387 */ /* 0x0001e20000100800 */
[----:B------:R-:W-:Y:S01]  /*e8e0*/  IMAD.MOV.U32 R3, RZ, RZ, -0x1 ;  /* 0xffffffffff037424 */ /* 0x000fe200078e00ff */
[----:B------:R-:W-:Y:S02]  /*e8f0*/  ISETP.GE.U32.AND P0, PT, R19, UR6, PT ;  /* 0x0000000613007c0c */ /* 0x000fe4000bf06070 */
[----:B------:R0:W-:Y:S02]  /*e900*/  STL [R1+0x7c], R22 ;  /* 0x00007c1601007387 */ /* 0x0001e40000100800 */
[----:B------:R-:W-:-:S02]  /*e910*/  ISETP.GE.U32.AND.EX P0, PT, R22, UR7, PT, P0 ;  /* 0x0000000716007c0c */ /* 0x000fc4000bf06100 */
[----:B------:R0:W-:Y:S04]  /*e920*/  STL [R1+0x84], R4 ;  /* 0x0000840401007387 */ /* 0x0001e80000100800 */
[----:B------:R0:W-:Y:S04]  /*e930*/  STL [R1+0x78], R2 ;  /* 0x0000780201007387 */ /* 0x0001e80000100800 */
[----:B------:R0:W-:Y:S03]  /*e940*/  STL [R1+0x88], R3 ;  /* 0x0000880301007387 */ /* 0x0001e60000100800 */
[----:B------:R-:W-:Y:S05]  /*e950*/  @P0 BRA `(.L_x_295) ;  /* 0x0000000400740947 */ /* 0x000fea0003800000 */
[----:B------:R-:W2:Y:S01]  /*e960*/  S2R R14, SR_CTAID.X ;  /* 0x00000000000e7919 */ /* 0x000ea20000002500 */
[----:B------:R-:W3:Y:S01]  /*e970*/  LDC.64 R8, c[0x0][0x628] ;  /* 0x00018a00ff087b82 */ /* 0x000ee20000000a00 */
[----:B------:R-:W-:Y:S01]  /*e980*/  ULDC UR6, c[0x0][0x150] ;  /* 0x0000540000067ab9 */ /* 0x000fe20000000800 */
[----:B------:R-:W-:Y:S01]  /*e990*/  IMAD.MOV.U32 R6, RZ, RZ, R19 ;  /* 0x000000ffff067224 */ /* 0x000fe200078e0013 */
[----:B------:R-:W0:Y:S01]  /*e9a0*/  S2R R16, SR_CTAID.Y ;  /* 0x0000000000107919 */ /* 0x000e220000002600 */
[----:B------:R-:W-:-:S04]  /*e9b0*/  IMAD.MOV.U32 R7, RZ, RZ, R22 ;  /* 0x000000ffff077224 */ /* 0x000fc800078e0016 */
[----:B------:R-:W0:Y:S08]  /*e9c0*/  LDC R17, c[0x0][0x144] ;  /* 0x00005100ff117b82 */ /* 0x000e300000000800 */
[----:B------:R-:W0:Y:S08]  /*e9d0*/  LDC R10, c[0x0][0x630] ;  /* 0x00018c00ff0a7b82 */ /* 0x000e300000000800 */
[----:B------:R-:W0:Y:S01]  /*e9e0*/  LDC.64 R12, c[0x0][0x620] ;  /* 0x00018800ff0c7b82 */ /* 0x000e220000000a00 */
[----:B---3--:R-:W-:-:S04]  /*e9f0*/  ISETP.NE.U32.AND P0, PT, R8, RZ, PT ;  /* 0x000000ff0800720c */ /* 0x008fc80003f05070 */
[----:B------:R-:W-:Y:S02]  /*ea00*/  ISETP.NE.AND.EX P0, PT, R9, RZ, PT, P0 ;  /* 0x000000ff0900720c */ /* 0x000fe40003f05300 */
[----:B--2---:R-:W-:-:S05]  /*ea10*/  I2FP.F32.U32 R0, R14 ;  /* 0x0000000e00007245 */ /* 0x004fca0000201000 */
[----:B------:R-:W-:-:S04]  /*ea20*/  FMUL R0, R0, UR6 ;  /* 0x0000000600007c20 */ /* 0x000fc80008400000 */
[----:B------:R2:W3:Y:S02]  /*ea30*/  F2I.U32.TRUNC.NTZ R15, R0 ;  /* 0x00000000000f7305 */ /* 0x0004e4000020f000 */
[----:B------:R-:W-:Y:S05]  /*ea40*/  @!P0 BRA `(.L_x_296) ;  /* 0x0000000000288947 */ /* 0x000fea0003800000 */
[----:B--2---:R-:W2:Y:S02]  /*ea50*/  LDC R0, c[0x0][0x634] ;  /* 0x00018d00ff007b82 */ /* 0x004ea40000000800 */
[----:B--2---:R-:W-:-:S05]  /*ea60*/  IADD3 R7, P0, R19, R0, RZ ;  /* 0x0000000013077210 */ /* 0x004fca0007f1e0ff */
[----:B------:R-:W-:-:S04]  /*ea70*/  IMAD.X R11, RZ, RZ, R22, P0 ;  /* 0x000000ffff0b7224 */ /* 0x000fc800000e0616 */
[----:B0-----:R-:W-:-:S04]  /*ea80*/  IMAD.WIDE.U32 R2, R11, R8, RZ ;  /* 0x000000080b027225 */ /* 0x001fc800078e00ff */
[----:B------:R-:W-:-:S04]  /*ea90*/  IMAD.WIDE.U32 R4, P0, R7, R9, R2 ;  /* 0x0000000907047225 */ /* 0x000fc80007800002 */
[----:B------:R-:W-:-:S04]  /*eaa0*/  IMAD.WIDE.U32 R2, R7, R8, RZ ;  /* 0x0000000807027225 */ /* 0x000fc800078e00ff */
[----:B------:R-:W-:Y:S01]  /*eab0*/  IMAD.X R7, RZ, RZ, RZ, P0 ;  /* 0x000000ffff077224 */ /* 0x000fe200000e06ff */
[----:B------:R-:W-:Y:S01]  /*eac0*/  IADD3 RZ, P0, R3, R4, RZ ;  /* 0x0000000403ff7210 */ /* 0x000fe20007f1e0ff */
[----:B------:R-:W-:-:S04]  /*ead0*/  IMAD.MOV.U32 R6, RZ, RZ, R5 ;  /* 0x000000ffff067224 */ /* 0x000fc800078e0005 */
[----:B------:R-:W-:-:S08]  /*eae0*/  IMAD.WIDE.U32.X R6, R11, R9, R6, P0 ;  /* 0x000000090b067225 */ /* 0x000fd000000e0406 */
.L_x_296:
[-CC-:B0-----:R-:W-:Y:S01]  /*eaf0*/  SHF.R.U64 R11, R6, R10.reuse, R7.reuse ;  /* 0x0000000a060b7219 */ /* 0x181fe20000001207 */
[----:B------:R-:W0:Y:S01]  /*eb00*/  LDC.64 R20, c[0x0][0x640] ;  /* 0x00019000ff147b82 */ /* 0x000e220000000a00 */
[----:B--2---:R-:W-:Y:S01]  /*eb10*/  SHF.R.U32.HI R0, RZ, R10, R7 ;  /* 0x0000000aff007219 */ /* 0x004fe20000011607 */
[----:B------:R-:W-:Y:S01]  /*eb20*/  IMAD.MOV.U32 R2, RZ, RZ, R19 ;  /* 0x000000ffff027224 */ /* 0x000fe200078e0013 */
[----:B------:R-:W-:Y:S01]  /*eb30*/  IADD3 R5, P0, RZ, -R11, RZ ;  /* 0x8000000bff057210 */ /* 0x000fe20007f1e0ff */
[----:B---3--:R-:W-:Y:S01]  /*eb40*/  IMAD.MOV R15, RZ, RZ, -R15 ;  /* 0x000000ffff0f7224 */ /* 0x008fe200078e0a0f */
[----:B------:R-:W-:Y:S01]  /*eb50*/  ULDC UR6, c[0x0][0x154] ;  /* 0x0000550000067ab9 */ /* 0x000fe20000000800 */
[----:B------:R-:W-:Y:S02]  /*eb60*/  IMAD.MOV.U32 R7, RZ, RZ, 0x1 ;  /* 0x00000001ff077424 */ /* 0x000fe400078e00ff */
[----:B------:R-:W2:Y:S01]  /*eb70*/  LDC R4, c[0x0][0x618] ;  /* 0x00018600ff047b82 */ /* 0x000ea20000000800 */
[----:B------:R-:W-:-:S02]  /*eb80*/  IMAD.X R3, RZ, RZ, ~R0, P0 ;  /* 0x000000ffff037224 */ /* 0x000fc400000e0e00 */
[----:B------:R-:W-:Y:S02]  /*eb90*/  IMAD R17, R17, R15, R14 ;  /* 0x0000000f11117224 */ /* 0x000fe400078e020e */
[-C--:B------:R-:W-:Y:S02]  /*eba0*/  IMAD R0, R3, R12.reuse, RZ ;  /* 0x0000000c03007224 */ /* 0x080fe400078e02ff */
[----:B------:R-:W-:Y:S01]  /*ebb0*/  IMAD.MOV.U32 R3, RZ, RZ, R22 ;  /* 0x000000ffff037224 */ /* 0x000fe200078e0016 */
[----:B------:R-:W3:Y:S01]  /*ebc0*/  LDC R6, c[0x0][0x608] ;  /* 0x00018200ff067b82 */ /* 0x000ee20000000800 */
[----:B------:R-:W-:-:S04]  /*ebd0*/  IMAD.WIDE.U32 R2, R5, R12, R2 ;  /* 0x0000000c05027225 */ /* 0x000fc800078e0002 */
[----:B------:R-:W-:-:S03]  /*ebe0*/  IMAD R5, R5, R13, R0 ;  /* 0x0000000d05057224 */ /* 0x000fc600078e0200 */
[----:B------:R-:W5:Y:S01]  /*ebf0*/  LDC R18, c[0x0][0x658] ;  /* 0x00019600ff127b82 */ /* 0x000f620000000800 */
[----:B------:R-:W-:Y:S01]  /*ec00*/  I2FP.F32.U32 R0, R16 ;  /* 0x0000001000007245 */ /* 0x000fe20000201000 */
[----:B------:R-:W-:Y:S01]  /*ec10*/  IMAD.IADD R3, R3, 0x1, R5 ;  /* 0x0000000103037824 */ /* 0x000fe200078e0205 */
[----:B0-----:R-:W-:Y:S01]  /*ec20*/  ISETP.NE.U32.AND P0, PT, R20, RZ, PT ;  /* 0x000000ff1400720c */ /* 0x001fe20003f05070 */
[----:B------:R-:W-:Y:S02]  /*ec30*/  IMAD.MOV.U32 R5, RZ, RZ, -0x1 ;  /* 0xffffffffff057424 */ /* 0x000fe400078e00ff */
[----:B------:R-:W-:Y:S02]  /*ec40*/  FMUL R0, R0, UR6 ;  /* 0x0000000600007c20 */ /* 0x000fe40008400000 */
[----:B------:R-:W0:Y:S01]  /*ec50*/  LDC R15, c[0x0][0x148] ;  /* 0x00005200ff0f7b82 */ /* 0x000e220000000800 */
[----:B--2---:R-:W-:Y:S01]  /*ec60*/  SHF.R.U64 R10, R2, R4, R3 ;  /* 0x00000004020a7219 */ /* 0x004fe20000001203 */
[----:B------:R2:W0:Y:S01]  /*ec70*/  F2I.U32.TRUNC.NTZ R13, R0 ;  /* 0x00000000000d7305 */ /* 0x000422000020f000 */
[----:B------:R-:W-:-:S02]  /*ec80*/  ISETP.NE.AND.EX P0, PT, R21, RZ, PT, P0 ;  /* 0x000000ff1500720c */ /* 0x000fc40003f05300 */
[----:B------:R-:W-:-:S03]  /*ec90*/  SHF.R.U32.HI R3, RZ, R4, R3 ;  /* 0x00000004ff037219 */ /* 0x000fc60000011603 */
[----:B------:R-:W0:Y:S01]  /*eca0*/  LDC R14, c[0x0][0x600] ;  /* 0x00018000ff0e7b82 */ /* 0x000e220000000800 */
[-CC-:B---3--:R-:W-:Y:S02]  /*ecb0*/  SHF.R.U64 R8, R10, R6.reuse, R3.reuse ;  /* 0x000000060a087219 */ /* 0x188fe40000001203 */
[----:B------:R-:W-:-:S05]  /*ecc0*/  SHF.R.U32.HI R3, RZ, R6, R3 ;  /* 0x00000006ff037219 */ /* 0x000fca0000011603 */
[----:B------:R-:W3:Y:S01]  /*ecd0*/  LDC R22, c[0x0][0x648] ;  /* 0x00019200ff167b82 */ /* 0x000ee20000000800 */
[-CC-:B-----5:R-:W-:Y:S02]  /*ece0*/  SHF.R.U64 R12, R8, R18.reuse, R3.reuse ;  /* 0x00000012080c7219 */ /* 0x1a0fe40000001203 */
[-C--:B------:R-:W-:Y:S02]  /*ecf0*/  SHF.L.U32 R5, R5, R18.reuse, RZ ;  /* 0x0000001205057219 */ /* 0x080fe400000006ff */
[-C--:B------:R-:W-:Y:S01]  /*ed00*/  SHF.R.U32.HI R3, RZ, R18.reuse, R3 ;  /* 0x00000012ff037219 */ /* 0x080fe20000011603 */
[----:B------:R-:W-:Y:S01]  /*ed10*/  IMAD.MOV.U32 R2, RZ, RZ, R12 ;  /* 0x000000ffff027224 */ /* 0x000fe200078e000c */
[----:B------:R-:W-:Y:S01]  /*ed20*/  SHF.L.U32 R18, R7, R18, RZ ;  /* 0x0000001207127219 */ /* 0x000fe200000006ff */
[----:B------:R-:W0:Y:S01]  /*ed30*/  LDC R23, c[0x0][0x638] ;  /* 0x00018e00ff177b82 */ /* 0x000e220000000800 */
[----:B------:R-:W-:-:S07]  /*ed40*/  LOP3.LUT R19, RZ, R5, RZ, 0x33, !PT ;  /* 0x00000005ff137212 */ /* 0x000fce00078e33ff */
[----:B------:R-:W0:Y:S01]  /*ed50*/  LDC R24, c[0x0][0x610] ;  /* 0x00018400ff187b82 */ /* 0x000e220000000800 */
[----:B--2---:R-:W-:Y:S05]  /*ed60*/  @!P0 BRA `(.L_x_297) ;  /* 0x0000000000288947 */ /* 0x004fea0003800000 */
        /* <DEDUP_REMOVED lines=10> */
.L_x_297:
[----:B---3--:R-:W-:Y:S01]  /*ee10*/  SHF.R.U64 R0, R2, R22, R3 ;  /* 0x0000001602007219 */ /* 0x008fe20000001203 */
[----:B0-----:R-:W-:Y:S01]  /*ee20*/  VIADD R7, R14, 0xffffffff ;  /* 0xffffffff0e077836 */ /* 0x001fe20000000000 */
[----:B------:R-:W-:Y:S01]  /*ee30*/  LOP3.LUT R5, R8, R19, RZ, 0xc0, !PT ;  /* 0x0000001308057212 */ /* 0x000fe200078ec0ff */
[----:B------:R-:W-:Y:S02]  /*ee40*/  IMAD.MOV R13, RZ, RZ, -R13 ;  /* 0x000000ffff0d7224 */ /* 0x000fe400078e0a0d */
[----:B------:R-:W-:Y:S02]  /*ee50*/  IMAD.MOV R3, RZ, RZ, -R0 ;  /* 0x000000ffff037224 */ /* 0x000fe400078e0a00 */
[----:B------:R-:W-:Y:S01]  /*ee60*/  IMAD R2, R18, R0, R5 ;  /* 0x0000000012027224 */ /* 0x000fe200078e0205 */
[----:B------:R-:W-:Y:S01]  /*ee70*/  LOP3.LUT R5, R10, R7, RZ, 0xc0, !PT ;  /* 0x000000070a057212 */ /* 0x000fe200078ec0ff */
[----:B------:R-:W-:Y:S02]  /*ee80*/  @P2 IMAD R17, R15, R13, R16 ;  /* 0x0000000d0f112224 */ /* 0x000fe400078e0210 */
[----:B------:R-:W-:-:S02]  /*ee90*/  IMAD R0, R3, R23, R12 ;  /* 0x0000001703007224 */ /* 0x000fc400078e020c */
[----:B------:R-:W-:Y:S02]  /*eea0*/  IMAD.MOV.U32 R4, RZ, RZ, 0x1 ;  /* 0x00000001ff047424 */ /* 0x000fe400078e00ff */
[----:B------:R-:W-:Y:S02]  /*eeb0*/  IMAD R2, R2, R24, R17 ;  /* 0x0000001802027224 */ /* 0x000fe400078e0211 */
[----:B------:R-:W-:Y:S01]  /*eec0*/  IMAD R3, R0, R14, R5 ;  /* 0x0000000e00037224 */ /* 0x000fe200078e0205 */
[----:B------:R-:W-:-:S04]  /*eed0*/  PRMT R0, R4, 0x7610, R0 ;  /* 0x0000761004007816 */ /* 0x000fc80000000000 */
[----:B------:R-:W-:Y:S02]  /*eee0*/  SEL R4, R3, R2, !P2 ;  /* 0x0000000203047207 */ /* 0x000fe40005000000 */
[----:B------:R-:W-:-:S03]  /*eef0*/  SEL R2, R2, R3, !P2 ;  /* 0x0000000302027207 */ /* 0x000fc60005000000 */
[----:B------:R2:W-:Y:S04]  /*ef00*/  STL [R1+0x88], R4 ;  /* 0x0000880401007387 */ /* 0x0005e80000100800 */
[----:B------:R2:W-:Y:S04]  /*ef10*/  STL [R1+0x78], R11 ;  /* 0x0000780b01007387 */ /* 0x0005e80000100800 */
[----:B------:R2:W-:Y:S02]  /*ef20*/  STL [R1+0x84], R2 ;  /* 0x0000840201007387 */ /* 0x0005e40000100800 */
.L_x_295:
[----:B------:R-:W-:Y:S01]  /*ef30*/  LOP3.LUT P0, RZ, R0, 0xff, RZ, 0xc0, !PT ;  /* 0x000000ff00ff7812 */ /* 0x000fe2000780c0ff */
[----:B------:R-:W-:-:S12]  /*ef40*/  ULOP3.LUT UR30, UR30, 0x1, URZ, 0x3c, !UPT ;  /* 0x000000011e1e7892 */ /* 0x000fd8000f8e3c3f */
[----:B------:R-:W-:Y:S05]  /*ef50*/  @P0 BRA `(.L_x_298) ;  /* 0xffffff2800100947 */ /* 0x000fea000383ffff */
[----:B------:R-:W-:Y:S05]  /*ef60*/  EXIT ;  /* 0x000000000000794d */ /* 0x000fea0003800000 */
.L_x_14:
[----:B------:R-:W-:-:S08]  /*ef70*/  ISETP.NE.AND P0, PT, RZ, UR6, PT ;  /* 0x00000006ff007c0c */ /* 0x000fd0000bf05270 */
[----:B0123--:R-:W0:-:S00]  /*ef80*/  USETMAXREG.DEALLOC.CTAPOOL 0x28 ;  /* 0x00000028000079c8 */ /* 0x00fe0000080e0500 */
[----:B------:R-:W-:Y:S05]  /*ef90*/  @P0 EXIT ;  /* 0x000000000000094d */ /* 0x000fea0003800000 */
[----:B0-----:R-:W-:Y:S01]  /*efa0*/  LOP3.LUT P0, RZ, R0, 0xff, RZ, 0xc0, !PT ;  /* 0x000000ff00ff7812 */ /* 0x001fe2000780c0ff */
[----:B------:R-:W-:Y:S02]  /*efb0*/  IMAD.MOV.U32 R0, RZ, RZ, 0x1 ;  /* 0x00000001ff007424 */ /* 0x000fe400078e00ff */
[----:B------:R-:W-:-:S10]  /*efc0*/  IMAD.MOV.U32 R8, RZ, RZ, RZ ;  /* 0x000000ffff087224 */ /* 0x000fd400078e00ff */
[----:B------:R-:W-:Y:S05]  /*efd0*/  @!P0 BRA `(.L_x_299) ;  /* 0x0000000c00408947 */ /* 0x000fea0003800000 */
[----:B------:R-:W-:Y:S01]  /*efe0*/  LOP3.LUT P0, RZ, R2, 0x1f, RZ, 0xc0, !PT ;  /* 0x0000001f02ff7812 */ /* 0x000fe2000780c0ff */
[----:B------:R-:W-:Y:S01]  /*eff0*/  ULDC UR5, c[0x0][0x658] ;  /* 0x0001960000057ab9 */ /* 0x000fe20000000800 */
[----:B------:R-:W-:Y:S01]  /*f000*/  UMOV UR6, 0xffffffff ;  /* 0xffffffff00067882 */ /* 0x000fe20000000000 */
[----:B------:R-:W-:Y:S01]  /*f010*/  BSSY B0, `(.L_x_299) ;  /* 0x00000cc000007945 */ /* 0x000fe20003800000 */
[----:B------:R-:W-:Y:S01]  /*f020*/  USHF.L.U32 UR6, UR6, UR5, URZ ;  /* 0x0000000506067299 */ /* 0x000fe2000800063f */
[C---:B------:R-:W-:Y:S01]  /*f030*/  ISETP.NE.AND P3, PT, R3.reuse, RZ, PT ;  /* 0x000000ff0300720c */ /* 0x040fe20003f65270 */
[----:B------:R-:W-:Y:S01]  /*f040*/  IMAD.MOV.U32 R9, RZ, RZ, 0x1 ;  /* 0x00000001ff097424 */ /* 0x000fe200078e00ff */
[----:B------:R-:W-:Y:S01]  /*f050*/  ISETP.NE.OR P0, PT, R3, RZ, !P0 ;  /* 0x000000ff0300720c */ /* 0x000fe20004705670 */
[----:B------:R-:W-:Y:S01]  /*f060*/  IMAD.MOV.U32 R0, RZ, RZ, 0x1 ;  /* 0x00000001ff007424 */ /* 0x000fe200078e00ff */
[----:B------:R-:W-:Y:S01]  /*f070*/  ULDC UR4, c[0x0][0x600] ;  /* 0x0001800000047ab9 */ /* 0x000fe20000000800 */
[----:B------:R-:W-:Y:S01]  /*f080*/  IMAD.MOV.U32 R8, RZ, RZ, RZ ;  /* 0x000000ffff087224 */ /* 0x000fe200078e00ff */
[----:B------:R-:W-:Y:S01]  /*f090*/  UMOV UR7, 0x1 ;  /* 0x0000000100077882 */ /* 0x000fe20000000000 */
[----:B------:R-:W-:-:S02]  /*f0a0*/  UIADD3 UR26, UR14, 0x1, URZ ;  /* 0x000000010e1a7890 */ /* 0x000fc4000fffe03f */
[----:B------:R-:W-:Y:S02]  /*f0b0*/  ULOP3.LUT UR27, UR13, 0x2, URZ, 0xfc, !UPT ;  /* 0x000000020d1b7892 */ /* 0x000fe4000f8efc3f */
[----:B------:R-:W-:Y:S02]  /*f0c0*/  UIADD3 UR18, UR4, -0x1, URZ ;  /* 0xffffffff04127890 */ /* 0x000fe4000fffe03f */
[----:B------:R-:W-:Y:S02]  /*f0d0*/  USHF.L.U32 UR22, UR7, UR5, URZ ;  /* 0x0000000507167299 */ /* 0x000fe4000800063f */
[----:B------:R-:W-:Y:S01]  /*f0e0*/  ULOP3.LUT UR19, URZ, UR6, URZ, 0x33, !UPT ;  /* 0x000000063f137292 */ /* 0x000fe2000f8e333f */
[----:B------:R-:W-:-:S11]  /*f0f0*/  ULDC.64 UR24, c[0x0][0x198] ;  /* 0x0000660000187ab9 */ /* 0x000fd60000000a00 */
.L_x_311:
[----:B------:R-:W-:-:S03]  /*f100*/  UMOV UR4, 0xffffffff ;  /* 0xffffffff00047882 */ /* 0x000fc60000000000 */
[----:B01----:R-:W-:Y:S05]  /*f110*/  BRA.DIV UR4, `(.L_x_300) ;  /* 0x0000001a04a47947 */ /* 0x003fea000b800000 */
[----:B------:R-:W-:-:S13]  /*f120*/  ELECT P1, URZ, PT ;  /* 0x00000000003f782f */ /* 0x000fda0003820000 */
.L_x_342:
[----:B------:R-:W0:Y:S01]  /*f130*/  LDC R2, c[0x0][0x28c] ;  /* 0x0000a300ff027b82 */ /* 0x000e220000000800 */
[----:B------:R-:W-:Y:S01]  /*f140*/  BSSY B1, `(.L_x_301) ;  /* 0x000003b000017945 */ /* 0x000fe20003800000 */
[----:B0-----:R-:W-:-:S13]  /*f150*/  ISETP.LT.OR P1, PT, R2, 0x1, !P1 ;  /* 0x000000010200780c */ /* 0x001fda0004f21670 */
[----:B------:R-:W-:Y:S05]  /*f160*/  @P1 BRA `(.L_x_302) ;  /* 0x0000000000e01947 */ /* 0x000fea0003800000 */
[----:B------:R-:W2:Y:S04]  /*f170*/  LDL.LU R4, [R1+0x88] ;  /* 0x0000880001047983 */ /* 0x000ea80000300800 */
[----:B------:R-:W3:Y:S01]  /*f180*/  LDL.LU R3, [R1+0x84] ;  /* 0x0000840001037983 */ /* 0x000ee20000300800 */
[----:B------:R-:W-:Y:S02]  /*f190*/  IMAD.MOV.U32 R12, RZ, RZ, RZ ;  /* 0x000000ffff0c7224 */ /* 0x000fe400078e00ff */
[----:B------:R-:W-:Y:S02]  /*f1a0*/  IMAD.U32 R13, RZ, RZ, UR26 ;  /* 0x0000001aff0d7e24 */ /* 0x000fe4000f8e00ff */
[----:B------:R-:W-:Y:S02]  /*f1b0*/  IMAD.MOV.U32 R2, RZ, RZ, R0 ;  /* 0x000000ffff027224 */ /* 0x000fe400078e0000 */
[----:B--2---:R-:W-:-:S02]  /*f1c0*/  IMAD.SHL.U32 R6, R4, 0x100, RZ ;  /* 0x0000010004067824 */ /* 0x004fc400078e00ff */
[----:B---3--:R-:W-:Y:S02]  /*f1d0*/  IMAD.SHL.U32 R7, R3, 0x40, RZ ;  /* 0x0000004003077824 */ /* 0x008fe400078e00ff */
[----:B------:R-:W-:-:S07]  /*f1e0*/  IMAD.MOV.U32 R3, RZ, RZ, R8 ;  /* 0x000000ffff037224 */ /* 0x000fce00078e0008 */
.L_x_306:
[----:B------:R-:W0:Y:S01]  /*f1f0*/  S2R R5, SR_CgaCtaId ;  /* 0x0000000000057919 */ /* 0x000e220000008800 */
[----:B------:R-:W-:-:S04]  /*f200*/  MOV R4, 0x400 ;  /* 0x0000040000047802 */ /* 0x000fc80000000f00 */
[----:B0-----:R-:W-:Y:S02]  /*f210*/  LEA R10, R5, R4, 0x18 ;  /* 0x00000004050a7211 */ /* 0x001fe400078ec0ff */
[----:B------:R-:W-:Y:S01]  /*f220*/  SHF.L.U32 R4, R2, 0x1f, RZ ;  /* 0x0000001f02047819 */ /* 0x000fe200000006ff */
[----:B------:R-:W0:Y:S02]  /*f230*/  @!P3 LDC R5, c[0x0][0x500] ;  /* 0x00014000ff05bb82 */ /* 0x000e240000000800 */
[----:B------:R-:W-:-:S04]  /*f240*/  IMAD R11, R3, 0x8, R10 ;  /* 0x00000008030b7824 */ /* 0x000fc800078e020a */
[----:B------:R-:W1:Y:S02]  /*f250*/  SYNCS.PHASECHK.TRANS64.TRYWAIT P1, [R11+URZ+0xb0], R4 ;  /* 0x0000b0040b0075a7 */ /* 0x000e64000802017f */
[----:B-1----:R-:W-:Y:S05]  /*f260*/  @!P1 BRA `(.L_x_303) ;  /* 0x0000001800709947 */ /* 0x002fea0003800000 */
.L_x_343:
[----:B------:R-:W-:Y:S01]  /*f270*/  UPRMT UR4, UR27, 0x9910, URZ ;  /* 0x000099101b047896 */ /* 0x000fe2000800003f */
[----:B0-----:R0:W-:Y:S03]  /*f280*/  @!P3 SYNCS.ARRIVE.TRANS64 RZ, [R11+URZ], R5 ;  /* 0x000000050bffb9a7 */ /* 0x0011e6000800003f */
[----:B------:R-:W-:-:S06]  /*f290*/  UISETP.NE.AND UP0, UPT, UR4, 0x2, UPT ;  /* 0x000000020400788c */ /* 0x000fcc000bf05270 */
[----:B------:R-:W-:-:S13]  /*f2a0*/  PLOP3.LUT P1, PT, PT, PT, UP0, 0x80, 0x0 ;  /* 0x000000000000781c */ /* 0x000fda0003f2f008 */
[----:B0-----:R-:W-:Y:S05]  /*f2b0*/  @P1 BRA `(.L_x_304) ;  /* 0x0000000000041947 */ /* 0x001fea0003800000 */
[----:B------:R-:W-:Y:S01]  /*f2c0*/  BPT.TRAP 0x1 ;  /* 0x000000040000795c */ /* 0x000fe20000300000 */
.L_x_304:
[----:B------:R-:W-:Y:S05]  /*f2d0*/  @P0 BRA `(.L_x_305) ;  /* 0x0000000000040947 */ /* 0x000fea0003800000 */
[----:B------:R-:W-:Y:S01]  /*f2e0*/  BPT.TRAP 0x1 ;  /* 0x000000040000795c */ /* 0x000fe20000300000 */
.L_x_305:
[----:B------:R-:W2:Y:S01]  /*f2f0*/  LDL R5, [R1+0x78] ;  /* 0x0000780001057983 */ /* 0x000ea20000100800 */
[--C-:B-1----:R-:W-:Y:S01]  /*f300*/  IMAD R4, R3, 0x800, R10.reuse ;  /* 0x0000080003047824 */ /* 0x102fe200078e020a */
[----:B------:R-:W-:Y:S01]  /*f310*/  R2UR UR9, R11 ;  /* 0x000000000b0972ca */ /* 0x000fe200000e0000 */
[----:B------:R-:W-:Y:S01]  /*f320*/  IMAD R10, R3, 0x2000, R10 ;  /* 0x00002000030a7824 */ /* 0x000fe200078e020a */
[----:B------:R-:W-:Y:S01]  /*f330*/  UIADD3 UR4, UP0, UR24, 0xf0, URZ ;  /* 0x000000f018047890 */ /* 0x000fe2000ff1e03f */
[----:B------:R-:W-:Y:S01]  /*f340*/  VIADD R13, R13, 0xffffffff ;  /* 0xffffffff0d0d7836 */ /* 0x000fe20000000000 */
[----:B------:R-:W-:Y:S01]  /*f350*/  R2UR UR5, R4 ;  /* 0x00000000040572ca */ /* 0x000fe200000e0000 */
[----:B------:R-:W-:Y:S01]  /*f360*/  UIADD3 UR28, UP1, UR24, 0x1f0, URZ ;  /* 0x000001f0181c7890 */ /* 0x000fe2000ff3e03f */
[----:B------:R-:W-:Y:S01]  /*f370*/  R2UR UR8, R10 ;  /* 0x000000000a0872ca */ /* 0x000fe200000e0000 */
[----:B------:R-:W-:Y:S01]  /*f380*/  VIADD R3, R3, 0x1 ;  /* 0x0000000103037836 */ /* 0x000fe20000000000 */
[----:B------:R-:W-:Y:S01]  /*f390*/  R2UR UR11, R7 ;  /* 0x00000000070b72ca */ /* 0x000fe200000e0000 */
[----:B------:R-:W-:Y:S01]  /*f3a0*/  UIADD3.X UR29, URZ, UR25, URZ, UP1, !UPT ;  /* 0x000000193f1d7290 */ /* 0x000fe20008ffe43f */
[----:B------:R-:W-:Y:S01]  /*f3b0*/  R2UR UR10, R12 ;  /* 0x000000000c0a72ca */ /* 0x000fe200000e0000 */
[----:B------:R-:W-:Y:S01]  /*f3c0*/  UMOV UR6, 0x0 ;  /* 0x0000000000067882 */ /* 0x000fe20000000000 */
[----:B------:R-:W-:Y:S01]  /*f3d0*/  R2UR UR23, R6 ;  /* 0x00000000061772ca */ /* 0x000fe200000e0000 */
[----:B------:R-:W-:Y:S01]  /*f3e0*/  UMOV UR7, 0x10000000 ;  /* 0x1000000000077882 */ /* 0x000fe20000000000 */
[----:B------:R-:W-:Y:S01]  /*f3f0*/  ISETP.GT.AND P4, PT, R13, 0x1, PT ;  /* 0x000000010d00780c */ /* 0x000fe20003f84270 */
[----:B------:R-:W-:Y:S01]  /*f400*/  VIADD R12, R12, 0x20 ;  /* 0x000000200c0c7836 */ /* 0x000fe20000000000 */
[----:B------:R-:W-:Y:S01]  /*f410*/  ISETP.NE.AND P1, PT, R3, 0x16, PT ;  /* 0x000000160300780c */ /* 0x000fe20003f25270 */
[----:B------:R-:W-:-:S02]  /*f420*/  UIADD3 UR16, UR5, 0x280, URZ ;  /* 0x0000028005107890 */ /* 0x000fc4000fffe03f */
[----:B------:R-:W-:Y:S01]  /*f430*/  UIADD3.X UR5, URZ, UR25, URZ, UP0, !UPT ;  /* 0x000000193f057290 */ /* 0x000fe200087fe43f */
[----:B------:R-:W-:Y:S01]  /*f440*/  SEL R3, R3, RZ, P1 ;  /* 0x000000ff03037207 */ /* 0x000fe20000800000 */
[----:B------:R-:W-:-:S03]  /*f450*/  UIADD3 UR17, UR8, 0xb280, URZ ;  /* 0x0000b28008117890 */ /* 0x000fc6000fffe03f */
[----:B------:R-:W-:Y:S01]  /*f460*/  UMOV UR8, UR16 ;  /* 0x0000001000087c82 */ /* 0x000fe20008000000 */
[----:B--2---:R-:W-:Y:S02]  /*f470*/  R2UR UR12, R5 ;  /* 0x00000000050c72ca */ /* 0x004fe400000e0000 */
[----:B------:R-:W-:-:S04]  /*f480*/  SEL R5, RZ, 0x1, P1 ;  /* 0x00000001ff057807 */ /* 0x000fc80000800000 */
[----:B------:R-:W-:-:S07]  /*f490*/  LOP3.LUT R2, R2, R5, RZ, 0x3c, !PT ;  /* 0x0000000502027212 */ /* 0x000fce00078e3cff */
[----:B------:R0:W-:Y:S02]  /*f4a0*/  UTMALDG.3D [UR8], [UR4], desc[UR6] ;  /* 0x00000608040075b4 */ /* 0x0001e40008011000 */
[----:B0-----:R-:W-:Y:S01]  /*f4b0*/  UMOV UR8, UR17 ;  /* 0x0000001100087c82 */ /* 0x001fe20008000000 */
[----:B------:R-:W-:Y:S02]  /*f4c0*/  UMOV UR11, UR23 ;  /* 0x00000017000b7c82 */ /* 0x000fe40008000000 */
[----:B------:R0:W-:Y:S02]  /*f4d0*/  UTMALDG.3D [UR8], [UR28], desc[UR6] ;  /* 0x000006081c0075b4 */ /* 0x0001e40008011000 */
[----:B0-----:R-:W-:Y:S05]  /*f4e0*/  @P4 BRA `(.L_x_306) ;  /* 0xfffffffc00404947 */ /* 0x001fea000383ffff */
.L_x_302:
[----:B------:R-:W-:Y:S05]  /*f4f0*/  BSYNC B1 ;  /* 0x0000000000017941 */ /* 0x000fea0003800000 */
.L_x_301:
[----:B------:R-:W2:Y:S01]  /*f500*/  LDL.LU R15, [R1+0x7c] ;  /* 0x00007c00010f7983 */ /* 0x000ea20000300800 */
[----:B------:R-:W-:Y:S01]  /*f510*/  LOP3.LUT P5, RZ, R9, 0xff, RZ, 0xc0, !PT ;  /* 0x000000ff09ff7812 */ /* 0x000fe200078ac0ff */
[----:B------:R-:W-:Y:S01]  /*f520*/  VIADD R8, R8, UR14 ;  /* 0x0000000e08087c36 */ /* 0x000fe20008000000 */
[----:B------:R-:W-:Y:S01]  /*f530*/  UISETP.GE.U32.AND UP0, UPT, UR14, 0x16, UPT ;  /* 0x000000160e00788c */ /* 0x000fe2000bf06070 */
[----:B------:R-:W3:Y:S01]  /*f540*/  LDL.LU R14, [R1+0x80] ;  /* 0x00008000010e7983 */ /* 0x000ee20000300800 */
[----:B------:R-:W-:Y:S01]  /*f550*/  IMAD.U32 R5, RZ, RZ, UR14 ;  /* 0x0000000eff057e24 */ /* 0x000fe2000f8e00ff */
[----:B------:R-:W-:Y:S01]  /*f560*/  ULDC.64 UR4, c[0x0][0x650] ;  /* 0x0001940000047ab9 */ /* 0x000fe20000000a00 */
[----:B------:R-:W-:Y:S01]  /*f570*/  ISETP.GT.U32.AND P1, PT, R8, 0x15, PT ;  /* 0x000000150800780c */ /* 0x000fe20003f24070 */
[----:B------:R-:W-:Y:S01]  /*f580*/  BSSY B1, `(.L_x_307) ;  /* 0x0000072000017945 */ /* 0x000fe20003800000 */
[----:B------:R-:W-:Y:S02]  /*f590*/  PLOP3.LUT P4, PT, PT, PT, UP0, 0x80, 0x0 ;  /* 0x000000000000781c */ /* 0x000fe40003f8f008 */
[----:B------:R-:W-:-:S02]  /*f5a0*/  ISETP.LT.U32.AND P1, PT, R5, 0x16, P1 ;  /* 0x000000160500780c */ /* 0x000fc40000f21070 */
[----:B------:R-:W-:Y:S01]  /*f5b0*/  PRMT R9, RZ, 0x7610, R9 ;  /* 0x00007610ff097816 */ /* 0x000fe20000000009 */
[----:B------:R-:W0:Y:S01]  /*f5c0*/  @P5 S2R R3, SR_CgaCtaId ;  /* 0x0000000000035919 */ /* 0x000e220000008800 */
[----:B------:R-:W-:-:S04]  /*f5d0*/  @P5 MOV R2, 0x400 ;  /* 0x0000040000025802 */ /* 0x000fc80000000f00 */
[----:B0-----:R-:W-:Y:S01]  /*f5e0*/  @P5 LEA R4, R3, R2, 0x18 ;  /* 0x0000000203045211 */ /* 0x001fe200078ec0ff */
[----:B------:R-:W-:-:S03]  /*f5f0*/  IMAD.WIDE.U32 R2, R8, -0x45d1745d, RZ ;  /* 0xba2e8ba308027825 */ /* 0x000fc600078e00ff */
[----:B------:R0:W-:Y:S02]  /*f600*/  @P5 SYNCS.ARRIVE.TRANS64.A1T0 RZ, [R4+URZ+0x198], RZ ;  /* 0x000198ff04ff59a7 */ /* 0x0001e4000810003f */
[----:B------:R-:W-:Y:S02]  /*f610*/  SHF.R.U32.HI R5, RZ, 0x4, R3 ;  /* 0x00000004ff057819 */ /* 0x000fe40000011603 */
[----:B------:R-:W-:Y:S02]  /*f620*/  SEL R3, RZ, 0x1, !P1 ;  /* 0x00000001ff037807 */ /* 0x000fe40004800000 */
[----:B------:R-:W-:Y:S01]  /*f630*/  PRMT R2, RZ, 0x7610, R2 ;  /* 0x00007610ff027816 */ /* 0x000fe20000000002 */
[----:B------:R-:W-:Y:S01]  /*f640*/  IMAD R8, R5, -0x16, R8 ;  /* 0xffffffea05087824 */ /* 0x000fe200078e0208 */
[----:B------:R-:W-:Y:S01]  /*f650*/  LOP3.LUT R0, R0, R3, RZ, 0x3c, !PT ;  /* 0x0000000300007212 */ /* 0x000fe200078e3cff */
[----:B0-----:R-:W-:Y:S02]  /*f660*/  IMAD.MOV.U32 R4, RZ, RZ, -0x1 ;  /* 0xffffffffff047424 */ /* 0x001fe400078e00ff */
[----:B------:R-:W-:Y:S01]  /*f670*/  IMAD.MOV.U32 R3, RZ, RZ, -0x1 ;  /* 0xffffffffff037424 */ /* 0x000fe200078e00ff */
[----:B------:R-:W-:Y:S01]  /*f680*/  @P4 LOP3.LUT R0, R0, 0x1, R5, 0x78, !PT ;  /* 0x0000000100004812 */ /* 0x000fe200078e7805 */
[----:B------:R-:W-:Y:S01]  /*f690*/  IMAD.MOV.U32 R5, RZ, RZ, -0x1 ;  /* 0xffffffffff057424 */ /* 0x000fe200078e00ff */
[----:B---3--:R-:W-:-:S04]  /*f6a0*/  IADD3 R14, P5, R14, UR20, RZ ;  /* 0x000000140e0e7c10 */ /* 0x008fc8000ffbe0ff */
[----:B--2---:R-:W-:Y:S01]  /*f6b0*/  IADD3.X R15, R15, UR15, RZ, P5, !PT ;  /* 0x0000000f0f0f7c10 */ /* 0x004fe2000affe4ff */
[----:B------:R0:W-:Y:S01]  /*f6c0*/  STL [R1+0x80], R14 ;  /* 0x0000800e01007387 */ /* 0x0001e20000100800 */
[----:B------:R-:W-:-:S03]  /*f6d0*/  ISETP.GE.U32.AND P1, PT, R14, UR4, PT ;  /* 0x000000040e007c0c */ /* 0x000fc6000bf26070 */
[----:B------:R0:W-:Y:S01]  /*f6e0*/  STL [R1+0x7c], R15 ;  /* 0x00007c0f01007387 */ /* 0x0001e20000100800 */
[----:B------:R-:W-:-:S03]  /*f6f0*/  ISETP.GE.U32.AND.EX P1, PT, R15, UR5, PT, P1 ;  /* 0x000000050f007c0c */ /* 0x000fc6000bf26110 */
[----:B------:R0:W-:Y:S04]  /*f700*/  STL [R1+0x84], R5 ;  /* 0x0000840501007387 */ /* 0x0001e80000100800 */
[----:B------:R0:W-:Y:S04]  /*f710*/  STL [R1+0x88], R4 ;  /* 0x0000880401007387 */ /* 0x0001e80000100800 */
[----:B------:R0:W-:Y:S02]  /*f720*/  STL [R1+0x78], R3 ;  /* 0x0000780301007387 */ /* 0x0001e40000100800 */
[----:B------:R-:W-:Y:S05]  /*f730*/  @P1 BRA `(.L_x_308) ;  /* 0x0000000400581947 */ /* 0x000fea0003800000 */
[----:B------:R-:W-:Y:S01]  /*f740*/  ULDC.64 UR4, c[0x0][0x628] ;  /* 0x00018a0000047ab9 */ /* 0x000fe20000000a00 */
[----:B------:R-:W1:Y:S01]  /*f750*/  S2R R12, SR_CTAID.X ;  /* 0x00000000000c7919 */ /* 0x000e620000002500 */
[----:B------:R-:W-:Y:S01]  /*f760*/  ISETP.NE.U32.AND P1, PT, RZ, UR4, PT ;  /* 0x00000004ff007c0c */ /* 0x000fe2000bf25070 */
[----:B------:R-:W-:Y:S01]  /*f770*/  ULDC UR7, c[0x0][0x630] ;  /* 0x00018c0000077ab9 */ /* 0x000fe20000000800 */
[----:B------:R-:W-:Y:S01]  /*f780*/  IMAD.MOV.U32 R2, RZ, RZ, R14 ;  /* 0x000000ffff027224 */ /* 0x000fe200078e000e */
[----:B------:R-:W2:Y:S01]  /*f790*/  S2R R10, SR_CTAID.Y ;  /* 0x00000000000a7919 */ /* 0x000ea20000002600 */
[----:B------:R-:W-:Y:S01]  /*f7a0*/  ISETP.NE.AND.EX P1, PT, RZ, UR5, PT, P1 ;  /* 0x00000005ff007c0c */ /* 0x000fe2000bf25310 */
[----:B0-----:R-:W-:-:S12]  /*f7b0*/  IMAD.MOV.U32 R3, RZ, RZ, R15 ;  /* 0x000000ffff037224 */ /* 0x001fd800078e000f */
[----:B------:R-:W-:Y:S05]  /*f7c0*/  @!P1 BRA `(.L_x_309) ;  /* 0x0000000000289947 */ /* 0x000fea0003800000 */
[----:B------:R-:W-:Y:S02]  /*f7d0*/  ULDC UR6, c[0x0][0x634] ;  /* 0x00018d0000067ab9 */ /* 0x000fe40000000800 */
[----:B------:R-:W-:-:S05]  /*f7e0*/  IADD3 R7, P1, R14, UR6, RZ ;  /* 0x000000060e077c10 */ /* 0x000fca000ff3e0ff */
[----:B------:R-:W-:-:S04]  /*f7f0*/  IMAD.X R11, RZ, RZ, R15, P1 ;  /* 0x000000ffff0b7224 */ /* 0x000fc800008e060f */
[----:B------:R-:W-:-:S04]  /*f800*/  IMAD.WIDE.U32 R4, R11, UR4, RZ ;  /* 0x000000040b047c25 */ /* 0x000fc8000f8e00ff */
[----:B------:R-:W-:-:S04]  /*f810*/  IMAD.WIDE.U32 R4, P1, R7, UR5, R4 ;  /* 0x0000000507047c25 */ /* 0x000fc8000f820004 */
[----:B------:R-:W-:-:S04]  /*f820*/  IMAD.WIDE.U32 R6, R7, UR4, RZ ;  /* 0x0000000407067c25 */ /* 0x000fc8000f8e00ff */
[----:B------:R-:W-:Y:S01]  /*f830*/  IMAD.X R3, RZ, RZ, RZ, P1 ;  /* 0x000000ffff037224 */ /* 0x000fe200008e06ff */
[----:B------:R-:W-:Y:S01]  /*f840*/  IADD3 RZ, P1, R7, R4, RZ ;  /* 0x0000000407ff7210 */ /* 0x000fe20007f3e0ff */
[----:B------:R-:W-:-:S04]  /*f850*/  IMAD.MOV.U32 R2, RZ, RZ, R5 ;  /* 0x000000ffff027224 */ /* 0x000fc800078e0005 */
[----:B------:R-:W-:-:S08]  /*f860*/  IMAD.WIDE.U32.X R2, R11, UR5, R2, P1 ;  /* 0x000000050b027c25 */ /* 0x000fd000088e0402 */
.L_x_309:
[--C-:B------:R-:W-:Y:S01]  /*f870*/  SHF.R.U64 R11, R2, UR7, R3.reuse ;  /* 0x00000007020b7c19 */ /* 0x100fe20008001203 */
[----:B------:R-:W-:Y:S01]  /*f880*/  ULDC.64 UR4, c[0x0][0x620] ;  /* 0x0001880000047ab9 */ /* 0x000fe20000000a00 */
[----:B------:R-:W-:Y:S01]  /*f890*/  SHF.R.U32.HI R2, RZ, UR7, R3 ;  /* 0x00000007ff027c19 */ /* 0x000fe20008011603 */
[----:B------:R-:W-:Y:S01]  /*f8a0*/  IMAD.MOV.U32 R3, RZ, RZ, R15 ;  /* 0x000000ffff037224 */ /* 0x000fe200078e000f */
[----:B------:R-:W-:Y:S01]  /*f8b0*/  IADD3 R5, P1, RZ, -R11, RZ ;  /* 0x8000000bff057210 */ /* 0x000fe20007f3e0ff */
[----:B------:R-:W0:Y:S01]  /*f8c0*/  LDC R7, c[0x0][0x144] ;  /* 0x00005100ff077b82 */ /* 0x000e220000000800 */
[----:B-1----:R-:W-:Y:S01]  /*f8d0*/  I2FP.F32.U32 R6, R12 ;  /* 0x0000000c00067245 */ /* 0x002fe20000201000 */
[----:B------:R-:W-:Y:S01]  /*f8e0*/  ULDC.64 UR8, c[0x0][0x640] ;  /* 0x0001900000087ab9 */ /* 0x000fe20000000a00 */
[----:B------:R-:W-:Y:S01]  /*f8f0*/  ULDC UR6, c[0x0][0x608] ;  /* 0x0001820000067ab9 */ /* 0x000fe20000000800 */
[----:B------:R-:W-:Y:S01]  /*f900*/  IMAD.X R2, RZ, RZ, ~R2, P1 ;  /* 0x000000ffff027224 */ /* 0x000fe200008e0e02 */
[----:B------:R-:W-:-:S03]  /*f910*/  ISETP.NE.U32.AND P1, PT, RZ, UR8, PT ;  /* 0x00000008ff007c0c */ /* 0x000fc6000bf25070 */
[----:B------:R-:W-:Y:S01]  /*f920*/  IMAD R4, R2, UR4, RZ ;  /* 0x0000000402047c24 */ /* 0x000fe2000f8e02ff */
[----:B------:R-:W1:Y:S01]  /*f930*/  LDC R15, c[0x0][0x148] ;  /* 0x00005200ff0f7b82 */ /* 0x000e620000000800 */
[----:B------:R-:W-:Y:S01]  /*f940*/  IMAD.MOV.U32 R2, RZ, RZ, R14 ;  /* 0x000000ffff027224 */ /* 0x000fe200078e000e */
[----:B------:R-:W-:-:S03]  /*f950*/  ISETP.NE.AND.EX P1, PT, RZ, UR9, PT, P1 ;  /* 0x00000009ff007c0c */ /* 0x000fc6000bf25310 */
[----:B------:R-:W-:Y:S01]  /*f960*/  IMAD.WIDE.U32 R2, R5, UR4, R2 ;  /* 0x0000000405027c25 */ /* 0x000fe2000f8e0002 */
[----:B------:R-:W-:-:S03]  /*f970*/  ULDC UR4, c[0x0][0x150] ;  /* 0x0000540000047ab9 */ /* 0x000fc60000000800 */
[----:B------:R-:W-:Y:S01]  /*f980*/  FMUL R6, R6, UR4 ;  /* 0x0000000406067c20 */ /* 0x000fe20008400000 */
[----:B------:R-:W-:Y:S01]  /*f990*/  IMAD R5, R5, UR5, R4 ;  /* 0x0000000505057c24 */ /* 0x000fe2000f8e0204 */
[----:B------:R-:W-:Y:S01]  /*f9a0*/  ULDC UR4, c[0x0][0x618] ;  /* 0x0001860000047ab9 */ /* 0x000fe20000000800 */
[----:B------:R-:W-:Y:S02]  /*f9b0*/  ULDC UR5, c[0x0][0x154] ;  /* 0x0000550000057ab9 */ /* 0x000fe40000000800 */
[----:B------:R-:W-:Y:S01]  /*f9c0*/  IMAD.IADD R3, R3, 0x1, R5 ;  /* 0x0000000103037824 */ /* 0x000fe200078e0205 */
[----:B------:R-:W3:Y:S04]  /*f9d0*/  F2I.U32.TRUNC.NTZ R6, R6 ;  /* 0x0000000600067305 */ /* 0x000ee8000020f000 */
[----:B------:R-:W-:-:S02]  /*f9e0*/  SHF.R.U64 R13, R2, UR4, R3 ;  /* 0x00000004020d7c19 */ /* 0x000fc40008001203 */
[----:B--2---:R-:W-:-:S05]  /*f9f0*/  I2FP.F32.U32 R2, R10 ;  /* 0x0000000a00027245 */ /* 0x004fca0000201000 */
[----:B------:R-:W-:Y:S01]  /*fa00*/  FMUL R4, R2, UR5 ;  /* 0x0000000502047c20 */ /* 0x000fe20008400000 */
[----:B------:R-:W-:Y:S01]  /*fa10*/  SHF.R.U32.HI R2, RZ, UR4, R3 ;  /* 0x00000004ff027c19 */ /* 0x000fe20008011603 */
[----:B------:R-:W-:Y:S02]  /*fa20*/  ULDC UR4, c[0x0][0x658] ;  /* 0x0001960000047ab9 */ /* 0x000fe40000000800 */
[----:B------:R2:W4:Y:S01]  /*fa30*/  F2I.U32.TRUNC.NTZ R18, R4 ;  /* 0x0000000400127305 */ /* 0x000522000020f000 */
[----:B------:R-:W-:Y:S01]  /*fa40*/  SHF.R.U64 R16, R13, UR6, R2 ;  /* 0x000000060d107c19 */ /* 0x000fe20008001202 */
[----:B---3--:R-:W-:Y:S01]  /*fa50*/  IMAD.MOV R6, RZ, RZ, -R6 ;  /* 0x000000ffff067224 */ /* 0x008fe200078e0a06 */
[----:B------:R-:W-:-:S03]  /*fa60*/  SHF.R.U32.HI R3, RZ, UR6, R2 ;  /* 0x00000006ff037c19 */ /* 0x000fc60008011602 */
[----:B0-----:R-:W-:Y:S01]  /*fa70*/  IMAD R12, R7, R6, R12 ;  /* 0x00000006070c7224 */ /* 0x001fe200078e020c */
[--C-:B------:R-:W-:Y:S02]  /*fa80*/  SHF.R.U64 R14, R16, UR4, R3.reuse ;  /* 0x00000004100e7c19 */ /* 0x100fe40008001203 */
[----:B------:R-:W-:-:S03]  /*fa90*/  SHF.R.U32.HI R3, RZ, UR4, R3 ;  /* 0x00000004ff037c19 */ /* 0x000fc60008011603 */
[----:B------:R-:W-:Y:S01]  /*faa0*/  IMAD.MOV.U32 R2, RZ, RZ, R14 ;  /* 0x000000ffff027224 */ /* 0x000fe200078e000e */
[----:B--2-4-:R-:W-:Y:S06]  /*fab0*/  @!P1 BRA `(.L_x_310) ;  /* 0x0000000000289947 */ /* 0x014fec0003800000 */
        /* <DEDUP_REMOVED lines=10> */
.L_x_310:
[----:B------:R-:W-:Y:S01]  /*fb60*/  ULDC UR4, c[0x0][0x648] ;  /* 0x0001920000047ab9 */ /* 0x000fe20000000800 */
[----:B------:R-:W-:Y:S01]  /*fb70*/  IMAD.MOV R18, RZ, RZ, -R18 ;  /* 0x000000ffff127224 */ /* 0x000fe200078e0a12 */
[----:B------:R-:W-:Y:S01]  /*fb80*/  SHF.R.U64 R3, R2, UR4, R3 ;  /* 0x0000000402037c19 */ /* 0x000fe20008001203 */
[----:B------:R-:W-:Y:S01]  /*fb90*/  ULDC UR4, c[0x0][0x638] ;  /* 0x00018e0000047ab9 */ /* 0x000fe20000000800 */
[----:B------:R-:W-:Y:S01]  /*fba0*/  LOP3.LUT R2, R16, UR19, RZ, 0xc0, !PT ;  /* 0x0000001310027c12 */ /* 0x000fe2000f8ec0ff */
[----:B-1----:R-:W-:Y:S01]  /*fbb0*/  @P2 IMAD R12, R15, R18, R10 ;  /* 0x000000120f0c2224 */ /* 0x002fe200078e020a */
[----:B------:R-:W-:Y:S01]  /*fbc0*/  LOP3.LUT R13, R13, UR18, RZ, 0xc0, !PT ;  /* 0x000000120d0d7c12 */ /* 0x000fe2000f8ec0ff */
[----:B------:R-:W-:Y:S01]  /*fbd0*/  IMAD.MOV R5, RZ, RZ, -R3 ;  /* 0x000000ffff057224 */ /* 0x000fe200078e0a03 */
[----:B------:R-:W-:Y:S01]  /*fbe0*/  ULDC UR5, c[0x0][0x610] ;  /* 0x0001840000057ab9 */ /* 0x000fe20000000800 */
[----:B------:R-:W-:Y:S02]  /*fbf0*/  IMAD R3, R3, UR22, R2 ;  /* 0x0000001603037c24 */ /* 0x000fe4000f8e0202 */
[----:B------:R-:W-:Y:S01]  /*fc00*/  IMAD R14, R5, UR4, R14 ;  /* 0x00000004050e7c24 */ /* 0x000fe2000f8e020e */
[----:B------:R-:W-:Y:S01]  /*fc10*/  ULDC UR4, c[0x0][0x600] ;  /* 0x0001800000047ab9 */ /* 0x000fe20000000800 */
[----:B------:R-:W-:-:S02]  /*fc20*/  IMAD R3, R3, UR5, R12 ;  /* 0x0000000503037c24 */ /* 0x000fc4000f8e020c */
[----:B------:R-:W-:Y:S02]  /*fc30*/  IMAD R14, R14, UR4, R13 ;  /* 0x000000040e0e7c24 */ /* 0x000fe4000f8e020d */
[----:B------:R-:W-:-:S03]  /*fc40*/  IMAD.MOV.U32 R2, RZ, RZ, 0x1 ;  /* 0x00000001ff027424 */ /* 0x000fc600078e00ff */
[----:B------:R-:W-:Y:S02]  /*fc50*/  SEL R4, R14, R3, !P2 ;  /* 0x000000030e047207 */ /* 0x000fe40005000000 */
[----:B------:R-:W-:-:S03]  /*fc60*/  SEL R3, R3, R14, !P2 ;  /* 0x0000000e03037207 */ /* 0x000fc60005000000 */
[----:B------:R1:W-:Y:S04]  /*fc70*/  STL [R1+0x88], R4 ;  /* 0x0000880401007387 */ /* 0x0003e80000100800 */
[----:B------:R1:W-:Y:S04]  /*fc80*/  STL [R1+0x78], R11 ;  /* 0x0000780b01007387 */ /* 0x0003e80000100800 */
[----:B------:R1:W-:Y:S02]  /*fc90*/  STL [R1+0x84], R3 ;  /* 0x0000840301007387 */ /* 0x0003e40000100800 */
.L_x_308:
[----:B------:R-:W-:Y:S05]  /*fca0*/  BSYNC B1 ;  /* 0x0000000000017941 */ /* 0x000fea0003800000 */
.L_x_307:
[----:B------:R-:W-:-:S13]  /*fcb0*/  LOP3.LUT P1, RZ, R2, 0xff, RZ, 0xc0, !PT ;  /* 0x000000ff02ff7812 */ /* 0x000fda000782c0ff */
[----:B------:R-:W-:Y:S05]  /*fcc0*/  @P1 BRA `(.L_x_311) ;  /* 0xfffffff4000c1947 */ /* 0x000fea000383ffff */
[----:B------:R-:W-:Y:S05]  /*fcd0*/  BSYNC B0 ;  /* 0x0000000000007941 */ /* 0x000fea0003800000 */
.L_x_299:
[----:B------:R-:W-:-:S03]  /*fce0*/  UMOV UR4, 0xffffffff ;  /* 0xffffffff00047882 */ /* 0x000fc60000000000 */
[----:B------:R-:W-:Y:S05]  /*fcf0*/  BRA.DIV UR4, `(.L_x_312) ;  /* 0x0000000e04e07947 */ /* 0x000fea000b800000 */
[----:B------:R-:W-:-:S13]  /*fd00*/  ELECT P0, URZ, PT ;  /* 0x00000000003f782f */ /* 0x000fda0003800000 */
.L_x_346:
[----:B------:R-:W-:Y:S04]  /*fd10*/  BSSY B0, `(.L_x_313) ;  /* 0x00000ce000007945 */ /* 0x000fe80003800000 */
[----:B------:R-:W-:Y:S05]  /*fd20*/  @!P0 BRA `(.L_x_314) ;  /* 0x0000000c00308947 */ /* 0x000fea0003800000 */
[----:B------:R-:W-:-:S04]  /*fd30*/  ULOP3.LUT UR4, UR13, 0x2, URZ, 0xfc, !UPT ;  /* 0x000000020d047892 */ /* 0x000fc8000f8efc3f */
[----:B------:R-:W-:-:S06]  /*fd40*/  UISETP.NE.AND UP0, UPT, UR4, 0x3, UPT ;  /* 0x000000030400788c */ /* 0x000fcc000bf05270 */
[----:B------:R-:W-:-:S13]  /*fd50*/  PLOP3.LUT P0, PT, PT, PT, UP0, 0x80, 0x0 ;  /* 0x000000000000781c */ /* 0x000fda0003f0f008 */
[----:B------:R-:W-:Y:S05]  /*fd60*/  @!P0 BRA `(.L_x_315) ;  /* 0x0000000000048947 */ /* 0x000fea0003800000 */
[----:B------:R-:W-:Y:S01]  /*fd70*/  BPT.TRAP 0x1 ;  /* 0x000000040000795c */ /* 0x000fe20000300000 */
.L_x_315:
[----:B01----:R-:W0:Y:S01]  /*fd80*/  S2R R3, SR_CgaCtaId ;  /* 0x0000000000037919 */ /* 0x003e220000008800 */
[----:B------:R-:W-:-:S04]  /*fd90*/  MOV R2, 0x400 ;  /* 0x0000040000027802 */ /* 0x000fc80000000f00 */
[----:B0-----:R-:W-:Y:S02]  /*fda0*/  LEA R3, R3, R2, 0x18 ;  /* 0x0000000203037211 */ /* 0x001fe400078ec0ff */
[----:B------:R-:W-:-:S03]  /*fdb0*/  SHF.L.U32 R2, R0, 0x1f, RZ ;  /* 0x0000001f00027819 */ /* 0x000fc600000006ff */
[----:B------:R-:W-:-:S04]  /*fdc0*/  VIADD R3, R3, 0xb0 ;  /* 0x000000b003037836 */ /* 0x000fc80000000000 */
[C---:B------:R-:W-:Y:S02]  /*fdd0*/  IMAD R7, R8.reuse, 0x8, R3 ;  /* 0x0000000808077824 */ /* 0x040fe400078e0203 */
[----:B------:R-:W-:Y:S02]  /*fde0*/  VIADD R8, R8, 0x1 ;  /* 0x0000000108087836 */ /* 0x000fe40000000000 */
[----:B------:R-:W0:Y:S03]  /*fdf0*/  SYNCS.PHASECHK.TRANS64.TRYWAIT P0, [R7+URZ], R2 ;  /* 0x00000002070075a7 */ /* 0x000e26000800017f */
[----:B------:R-:W-:-:S04]  /*fe00*/  ISETP.NE.AND P1, PT, R8, 0x16, PT ;  /* 0x000000160800780c */ /* 0x000fc80003f25270 */
[----:B------:R-:W-:Y:S02]  /*fe10*/  SEL R5, RZ, 0x1, P1 ;  /* 0x00000001ff057807 */ /* 0x000fe40000800000 */
[----:B------:R-:W-:Y:S02]  /*fe20*/  SEL R8, R8, RZ, P1 ;  /* 0x000000ff08087207 */ /* 0x000fe40000800000 */
[----:B------:R-:W-:-:S03]  /*fe30*/  LOP3.LUT R5, R0, R5, RZ, 0x3c, !PT ;  /* 0x0000000500057212 */ /* 0x000fc600078e3cff */
[----:B------:R-:W-:Y:S01]  /*fe40*/  IMAD R9, R8, 0x8, R3 ;  /* 0x0000000808097824 */ /* 0x000fe200078e0203 */
[----:B------:R-:W-:Y:S01]  /*fe50*/  SHF.L.U32 R4, R5, 0x1f, RZ ;  /* 0x0000001f05047819 */ /* 0x000fe200000006ff */
[----:B0-----:R-:W-:Y:S06]  /*fe60*/  @!P0 BRA `(.L_x_316) ;  /* 0x0000000c00a88947 */ /* 0x001fec0003800000 */
.L_x_347:
[----:B------:R-:W1:Y:S01]  /*fe70*/  SYNCS.PHASECHK.TRANS64.TRYWAIT P0, [R9+URZ], R4 ;  /* 0x00000004090075a7 */ /* 0x000e62000800017f */
[----:B------:R-:W-:-:S05]  /*fe80*/  VIADD R0, R8, 0x1 ;  /* 0x0000000108007836 */ /* 0x000fca0000000000 */
[----:B------:R-:W-:-:S04]  /*fe90*/  ISETP.NE.AND P1, PT, R0, 0x16, PT ;  /* 0x000000160000780c */ /* 0x000fc80003f25270 */
[----:B0-----:R-:W-:Y:S02]  /*fea0*/  SEL R2, RZ, 0x1, P1 ;  /* 0x00000001ff027807 */ /* 0x001fe40000800000 */
[----:B------:R-:W-:Y:S02]  /*feb0*/  SEL R0, R0, RZ, P1 ;  /* 0x000000ff00007207 */ /* 0x000fe40000800000 */
[----:B------:R-:W-:-:S03]  /*fec0*/  LOP3.LUT R7, R5, R2, RZ, 0x3c, !PT ;  /* 0x0000000205077212 */ /* 0x000fc600078e3cff */
[----:B------:R-:W-:Y:S01]  /*fed0*/  IMAD R6, R0, 0x8, R3 ;  /* 0x0000000800067824 */ /* 0x000fe200078e0203 */
[----:B------:R-:W-:Y:S01]  /*fee0*/  SHF.L.U32 R5, R7, 0x1f, RZ ;  /* 0x0000001f07057819 */ /* 0x000fe200000006ff */
[----:B-1----:R-:W-:Y:S06]  /*fef0*/  @!P0 BRA `(.L_x_317) ;  /* 0x0000000c00988947 */ /* 0x002fec0003800000 */
.L_x_348:
[----:B------:R-:W1:Y:S01]  /*ff00*/  SYNCS.PHASECHK.TRANS64.TRYWAIT P0, [R6+URZ], R5 ;  /* 0x00000005060075a7 */ /* 0x000e62000800017f */
[----:B------:R-:W-:-:S05]  /*ff10*/  VIADD R0, R0, 0x1 ;  /* 0x0000000100007836 */ /* 0x000fca0000000000 */
[----:B------:R-:W-:-:S04]  /*ff20*/  ISETP.NE.AND P1, PT, R0, 0x16, PT ;  /* 0x000000160000780c */ /* 0x000fc80003f25270 */
[----:B------:R-:W-:Y:S02]  /*ff30*/  SEL R2, RZ, 0x1, P1 ;  /* 0x00000001ff027807 */ /* 0x000fe40000800000 */
[----:B------:R-:W-:Y:S02]  /*ff40*/  SEL R0, R0, RZ, P1 ;  /* 0x000000ff00007207 */ /* 0x000fe40000800000 */
[----:B------:R-:W-:-:S03]  /*ff50*/  LOP3.LUT R7, R7, R2, RZ, 0x3c, !PT ;  /* 0x0000000207077212 */ /* 0x000fc600078e3cff */
[----:B0-----:R-:W-:Y:S01]  /*ff60*/  IMAD R9, R0, 0x8, R3 ;  /* 0x0000000800097824 */ /* 0x001fe200078e0203 */
[----:B------:R-:W-:Y:S01]  /*ff70*/  SHF.L.U32 R4, R7, 0x1f, RZ ;  /* 0x0000001f07047819 */ /* 0x000fe200000006ff */
[----:B-1----:R-:W-:Y:S06]  /*ff80*/  @!P0 BRA `(.L_x_318) ;  /* 0x0000000c00888947 */ /* 0x002fec0003800000 */
.L_x_349:
        /* <DEDUP_REMOVED lines=9> */
.L_x_350:
        /* <DEDUP_REMOVED lines=9> */
.L_x_351:
        /* <DEDUP_REMOVED lines=9> */
.L_x_352:
        /* <DEDUP_REMOVED lines=9> */
.L_x_353:
        /* <DEDUP_REMOVED lines=9> */
.L_x_354:
        /* <DEDUP_REMOVED lines=9> */
.L_x_355:
        /* <DEDUP_REMOVED lines=9> */
.L_x_356:
        /* <DEDUP_REMOVED lines=9> */
.L_x_357:
        /* <DEDUP_REMOVED lines=9> */
.L_x_358:
        /* <DEDUP_REMOVED lines=9> */
.L_x_359:
        /* <DEDUP_REMOVED lines=9> */
.L_x_360:
        /* <DEDUP_REMOVED lines=9> */
.L_x_361:
        /* <DEDUP_REMOVED lines=9> */
.L_x_362:
        /* <DEDUP_REMOVED lines=9> */
.L_x_363:
        /* <DEDUP_REMOVED lines=9> */
.L_x_364:
        /* <DEDUP_REMOVED lines=9> */
.L_x_365:
        /* <DEDUP_REMOVED lines=9> */
.L_x_366:
[----:B------:R-:W1:Y:S01]  /*10920*/  SYNCS.PHASECHK.TRANS64.TRYWAIT P0, [R6+URZ], R5 ;  /* 0x00000005060075a7 */ /* 0x000e62000800017f */
[----:B------:R-:W-:-:S05]  /*10930*/  VIADD R0, R0, 0x1 ;  /* 0x0000000100007836 */ /* 0x000fca0000000000 */
[----:B------:R-:W-:-:S04]  /*10940*/  ISETP.NE.AND P1, PT, R0, 0x16, PT ;  /* 0x000000160000780c */ /* 0x000fc80003f25270 */
[----:B------:R-:W-:Y:S02]  /*10950*/  SEL R2, RZ, 0x1, P1 ;  /* 0x00000001ff027807 */ /* 0x000fe40000800000 */
[----:B------:R-:W-:Y:S02]  /*10960*/  SEL R0, R0, RZ, P1 ;  /* 0x000000ff00007207 */ /* 0x000fe40000800000 */
[----:B------:R-:W-:Y:S01]  /*10970*/  LOP3.LUT R2, R7, R2, RZ, 0x3c, !PT ;  /* 0x0000000207027212 */ /* 0x000fe200078e3cff */
[----:B-1----:R-:W-:Y:S06]  /*10980*/  @!P0 BRA `(.L_x_336) ;  /* 0x0000000800708947 */ /* 0x002fec0003800000 */
.L_x_367:
[----:B------:R-:W-:Y:S01]  /*10990*/  IMAD R3, R0, 0x8, R3 ;  /* 0x0000000800037824 */ /* 0x000fe200078e0203 */
[----:B------:R-:W-:-:S07]  /*109a0*/  SHF.L.U32 R0, R2, 0x1f, RZ ;  /* 0x0000001f02007819 */ /* 0x000fce00000006ff */
.L_x_337:
[----:B--2---:R2:W3:Y:S02]  /*109b0*/  SYNCS.PHASECHK.TRANS64.TRYWAIT P0, [R3+URZ], R0 ;  /* 0x00000000030075a7 */ /* 0x0044e4000800017f */
[----:B---3--:R-:W-:Y:S05]  /*109c0*/  @!P0 NANOSLEEP.SYNCS 0x989680 ;  /* 0x009896800000895d */ /* 0x008fea0003900000 */
[----:B------:R-:W3:Y:S02]  /*109d0*/  @!P0 SYNCS.PHASECHK.TRANS64 P0, [R3+URZ], R0 ;  /* 0x00000000030085a7 */ /* 0x000ee4000800007f */
[----:B---3--:R-:W-:Y:S05]  /*109e0*/  @!P0 BRA `(.L_x_337) ;  /* 0xfffffffc00f08947 */ /* 0x008fea000383ffff */
.L_x_314:
[----:B------:R-:W-:Y:S05]  /*109f0*/  BSYNC B0 ;  /* 0x0000000000007941 */ /* 0x000fea0003800000 */
.L_x_313:
[----:B------:R-:W-:Y:S05]  /*10a00*/  EXIT ;  /* 0x000000000000794d */ /* 0x000fea0003800000 */
.L_x_16:
[----:B---3--:R-:W-:-:S04]  /*10a10*/  IMAD.U32 R3, RZ, RZ, UR17 ;  /* 0x00000011ff037e24 */ /* 0x008fc8000f8e00ff */
[----:B------:R3:W4:Y:S03]  /*10a20*/  SYNCS.PHASECHK.TRANS64.TRYWAIT P0, [R3+URZ+-0x8], R0 ;  /* 0xfffff800030075a7 */ /* 0x000726000800017f */
[----:B----4-:R-:W-:Y:S05]  /*10a30*/  @!P0 NANOSLEEP.SYNCS 0x989680 ;  /* 0x009896800000895d */ /* 0x010fea0003900000 */
[----:B------:R-:W4:Y:S02]  /*10a40*/  @!P0 SYNCS.PHASECHK.TRANS64 P0, [R3+URZ+-0x8], R0 ;  /* 0xfffff800030085a7 */ /* 0x000f24000800007f */
[----:B----4-:R-:W-:Y:S05]  /*10a50*/  @!P0 BRA `(.L_x_16) ;  /* 0xfffffffc00ec8947 */ /* 0x010fea000383ffff */
[----:B------:R-:W-:Y:S05]  /*10a60*/  BRA `(.L_x_338) ;  /* 0xffffff0c006c7947 */ /* 0x000fea000383ffff */
.L_x_21:
[----:B-1----:R-:W-:-:S04]  /*10a70*/  IMAD.U32 R3, RZ, RZ, UR6 ;  /* 0x00000006ff037e24 */ /* 0x002fc8000f8e00ff */
[----:B------:R1:W2:Y:S03]  /*10a80*/  SYNCS.PHASECHK.TRANS64.TRYWAIT P0, [R3+URZ], R0 ;  /* 0x00000000030075a7 */ /* 0x0002a6000800017f */
[----:B--2---:R-:W-:Y:S05]  /*10a90*/  @!P0 NANOSLEEP.SYNCS 0x989680 ;  /* 0x009896800000895d */ /* 0x004fea0003900000 */
[----:B------:R-:W2:Y:S02]  /*10aa0*/  @!P0 SYNCS.PHASECHK.TRANS64 P0, [R3+URZ], R0 ;  /* 0x00000000030085a7 */ /* 0x000ea4000800007f */
[----:B--2---:R-:W-:Y:S05]  /*10ab0*/  @!P0 BRA `(.L_x_21) ;  /* 0xfffffffc00ec8947 */ /* 0x004fea000383ffff */
[----:B------:R-:W-:Y:S05]  /*10ac0*/  BRA `(.L_x_20) ;  /* 0xffffff1400d87947 */ /* 0x000fea000383ffff */
.L_x_27:
[----:B-----5:R1:W-:Y:S02]  /*10ad0*/  STL [R1+0x9c], R0 ;  /* 0x00009c0001007387 */ /* 0x0203e40000100800 */
[----:B-1----:R-:W-:-:S04]  /*10ae0*/  IMAD.U32 R0, RZ, RZ, UR9 ;  /* 0x00000009ff007e24 */ /* 0x002fc8000f8e00ff */
[----:B------:R1:W3:Y:S03]  /*10af0*/  SYNCS.PHASECHK.TRANS64.TRYWAIT P0, [R0+URZ], R229 ;  /* 0x000000e5000075a7 */ /* 0x0002e6000800017f */
[----:B---3--:R-:W-:Y:S05]  /*10b00*/  @!P0 NANOSLEEP.SYNCS 0x989680 ;  /* 0x009896800000895d */ /* 0x008fea0003900000 */
[----:B------:R1:W3:Y:S02]  /*10b10*/  @!P0 SYNCS.PHASECHK.TRANS64 P0, [R0+URZ], R229 ;  /* 0x000000e5000085a7 */ /* 0x0002e4000800007f */
[----:B-1----:R1:W5:Y:S02]  /*10b20*/  LDL.LU R0, [R1+0x9c] ;  /* 0x00009c0001007983 */ /* 0x0023640000300800 */
[----:B-1-3--:R-:W-:Y:S05]  /*10b30*/  @!P0 BRA `(.L_x_27) ;  /* 0xfffffffc00e48947 */ /* 0x00afea000383ffff */
[----:B------:R-:W-:Y:S05]  /*10b40*/  BRA `(.L_x_26) ;  /* 0xffffff28002c7947 */ /* 0x000fea000383ffff */
.L_x_35:
[----:B---3--:R-:W-:-:S04]  /*10b50*/  IMAD.U32 R25, RZ, RZ, UR17 ;  /* 0x00000011ff197e24 */ /* 0x008fc8000f8e00ff */
[----:B------:R3:W4:Y:S03]  /*10b60*/  SYNCS.PHASECHK.TRANS64.TRYWAIT P0, [R25+URZ+0x8], R24 ;  /* 0x00000818190075a7 */ /* 0x000726000800017f */
[----:B----4-:R-:W-:Y:S05]  /*10b70*/  @!P0 NANOSLEEP.SYNCS 0x989680 ;  /* 0x009896800000895d */ /* 0x010fea0003900000 */
[----:B------:R-:W4:Y:S02]  /*10b80*/  @!P0 SYNCS.PHASECHK.TRANS64 P0, [R25+URZ+0x8], R24 ;  /* 0x00000818190085a7 */ /* 0x000f24000800007f */
[----:B----4-:R-:W-:Y:S05]  /*10b90*/  @!P0 BRA `(.L_x_35) ;  /* 0xfffffffc00ec8947 */ /* 0x010fea000383ffff */
[----:B------:R-:W-:Y:S05]  /*10ba0*/  BRA `(.L_x_339) ;  /* 0xffffff4800f07947 */ /* 0x000fea000383ffff */
.L_x_300:
[----:B------:R-:W-:Y:S01]  /*10bb0*/  BSSY B1, `(.L_x_340) ;  /* 0x0000006000017945 */ /* 0x000fe20003800000 */
[----:B------:R-:W-:-:S07]  /*10bc0*/  IMAD.MOV.U32 R2, RZ, RZ, -0x1 ;  /* 0xffffffffff027424 */ /* 0x000fce00078e00ff */
[----:B------:R-:W-:Y:S05]  /*10bd0*/  WARPSYNC.COLLECTIVE R2, `(.L_x_341) ;  /* 0x00000000020c7348 */ /* 0x000fea0003c00000 */
[----:B------:R-:W-:Y:S02]  /*10be0*/  ELECT P1, UR62, PT ;  /* 0x00000000003e782f */ /* 0x000fe40003820000 */
[----:B------:R-:W-:Y:S01]  /*10bf0*/  MOV R2, UR62 ;  /* 0x0000003e00027c02 */ /* 0x000fe20008000f00 */
[----:B------:R-:W-:Y:S10]  /*10c00*/  ENDCOLLECTIVE ;  /* 0x000000000000791b */ /* 0x000ff40003800000 */
.L_x_341:
[----:B------:R-:W-:Y:S05]  /*10c10*/  BSYNC B1 ;  /* 0x0000000000017941 */ /* 0x000fea0003800000 */
.L_x_340:
[----:B------:R-:W-:Y:S05]  /*10c20*/  BRA `(.L_x_342) ;  /* 0xffffffe400407947 */ /* 0x000fea000383ffff */
.L_x_303:
[----:B-1----:R1:W2:Y:S02]  /*10c30*/  SYNCS.PHASECHK.TRANS64.TRYWAIT P1, [R11+URZ+0xb0], R4 ;  /* 0x0000b0040b0075a7 */ /* 0x0022a4000802017f */
[----:B--2---:R-:W-:Y:S05]  /*10c40*/  @!P1 NANOSLEEP.SYNCS 0x989680 ;  /* 0x009896800000995d */ /* 0x004fea0003900000 */
[----:B------:R-:W2:Y:S02]  /*10c50*/  @!P1 SYNCS.PHASECHK.TRANS64 P1, [R11+URZ+0xb0], R4 ;  /* 0x0000b0040b0095a7 */ /* 0x000ea4000802007f */
[----:B--2---:R-:W-:Y:S05]  /*10c60*/  @!P1 BRA `(.L_x_303) ;  /* 0xfffffffc00f09947 */ /* 0x004fea000383ffff */
[----:B------:R-:W-:Y:S05]  /*10c70*/  BRA `(.L_x_343) ;  /* 0xffffffe4007c7947 */ /* 0x000fea000383ffff */
.L_x_312:
[----:B------:R-:W-:Y:S01]  /*10c80*/  BSSY B0, `(.L_x_344) ;  /* 0x0000006000007945 */ /* 0x000fe20003800000 */
[----:B------:R-:W-:-:S07]  /*10c90*/  IMAD.MOV.U32 R2, RZ, RZ, -0x1 ;  /* 0xffffffffff027424 */ /* 0x000fce00078e00ff */
[----:B01----:R-:W-:Y:S05]  /*10ca0*/  WARPSYNC.COLLECTIVE R2, `(.L_x_345) ;  /* 0x00000000020c7348 */ /* 0x003fea0003c00000 */
[----:B------:R-:W-:Y:S02]  /*10cb0*/  ELECT P1, UR62, PT ;  /* 0x00000000003e782f */ /* 0x000fe40003820000 */
[----:B------:R-:W-:Y:S01]  /*10cc0*/  MOV R2, UR62 ;  /* 0x0000003e00027c02 */ /* 0x000fe20008000f00 */
[----:B01----:R-:W-:Y:S10]  /*10cd0*/  ENDCOLLECTIVE ;  /* 0x000000000000791b */ /* 0x003ff40003800000 */
.L_x_345:
[----:B------:R-:W-:Y:S05]  /*10ce0*/  BSYNC B0 ;  /* 0x0000000000007941 */ /* 0x000fea0003800000 */
.L_x_344:
[----:B------:R-:W-:Y:S01]  /*10cf0*/  PLOP3.LUT P0, PT, P1, PT, PT, 0x80, 0x0 ;  /* 0x000000000000781c */ /* 0x000fe20000f0f070 */
[----:B------:R-:W-:-:S12]  /*10d00*/  BRA `(.L_x_346) ;  /* 0xfffffff000007947 */ /* 0x000fd8000383ffff */
.L_x_316:
[----:B0-----:R0:W1:Y:S02]  /*10d10*/  SYNCS.PHASECHK.TRANS64.TRYWAIT P0, [R7+URZ], R2 ;  /* 0x00000002070075a7 */ /* 0x001064000800017f */
[----:B-1----:R-:W-:Y:S05]  /*10d20*/  @!P0 NANOSLEEP.SYNCS 0x989680 ;  /* 0x009896800000895d */ /* 0x002fea0003900000 */
[----:B------:R-:W1:Y:S02]  /*10d30*/  @!P0 SYNCS.PHASECHK.TRANS64 P0, [R7+URZ], R2 ;  /* 0x00000002070085a7 */ /* 0x000e64000800007f */
[----:B-1----:R-:W-:Y:S05]  /*10d40*/  @!P0 BRA `(.L_x_316) ;  /* 0xfffffffc00f08947 */ /* 0x002fea000383ffff */
[----:B------:R-:W-:Y:S05]  /*10d50*/  BRA `(.L_x_347) ;  /* 0xfffffff000447947 */ /* 0x000fea000383ffff */
.L_x_317:
[----:B0-----:R0:W1:Y:S02]  /*10d60*/  SYNCS.PHASECHK.TRANS64.TRYWAIT P0, [R9+URZ], R4 ;  /* 0x00000004090075a7 */ /* 0x001064000800017f */
[----:B-1----:R-:W-:Y:S05]  /*10d70*/  @!P0 NANOSLEEP.SYNCS 0x989680 ;  /* 0x009896800000895d */ /* 0x002fea0003900000 */
[----:B------:R-:W1:Y:S02]  /*10d80*/  @!P0 SYNCS.PHASECHK.TRANS64 P0, [R9+URZ], R4 ;  /* 0x00000004090085a7 */ /* 0x000e64000800007f */
[----:B-1----:R-:W-:Y:S05]  /*10d90*/  @!P0 BRA `(.L_x_317) ;  /* 0xfffffffc00f08947 */ /* 0x002fea000383ffff */
[----:B------:R-:W-:Y:S05]  /*10da0*/  BRA `(.L_x_348) ;  /* 0xfffffff000547947 */ /* 0x000fea000383ffff */
.L_x_318:
[----:B0-----:R0:W1:Y:S02]  /*10db0*/  SYNCS.PHASECHK.TRANS64.TRYWAIT P0, [R6+URZ], R5 ;  /* 0x00000005060075a7 */ /* 0x001064000800017f */
[----:B-1----:R-:W-:Y:S05]  /*10dc0*/  @!P0 NANOSLEEP.SYNCS 0x989680 ;  /* 0x009896800000895d */ /* 0x002fea0003900000 */
[----:B------:R-:W1:Y:S02]  /*10dd0*/  @!P0 SYNCS.PHASECHK.TRANS64 P0, [R6+URZ], R5 ;  /* 0x00000005060085a7 */ /* 0x000e64000800007f */
[----:B-1----:R-:W-:Y:S05]  /*10de0*/  @!P0 BRA `(.L_x_318) ;  /* 0xfffffffc00f08947 */ /* 0x002fea000383ffff */
[----:B------:R-:W-:Y:S05]  /*10df0*/  BRA `(.L_x_349) ;  /* 0xfffffff000647947 */ /* 0x000fea000383ffff */
.L_x_319:
[----:B0-----:R0:W1:Y:S02]  /*10e00*/  SYNCS.PHASECHK.TRANS64.TRYWAIT P0, [R9+URZ], R4 ;  /* 0x00000004090075a7 */ /* 0x001064000800017f */
[----:B-1----:R-:W-:Y:S05]  /*10e10*/  @!P0 NANOSLEEP.SYNCS 0x989680 ;  /* 0x009896800000895d */ /* 0x002fea0003900000 */
[----:B------:R-:W1:Y:S02]  /*10e20*/  @!P0 SYNCS.PHASECHK.TRANS64 P0, [R9+URZ], R4 ;  /* 0x00000004090085a7 */ /* 0x000e64000800007f */
[----:B-1----:R-:W-:Y:S05]  /*10e30*/  @!P0 BRA `(.L_x_319) ;  /* 0xfffffffc00f08947 */ /* 0x002fea000383ffff */
[----:B------:R-:W-:Y:S05]  /*10e40*/  BRA `(.L_x_350) ;  /* 0xfffffff000747947 */ /* 0x000fea000383ffff */
.L_x_320:
[----:B0-----:R0:W1:Y:S02]  /*10e50*/  SYNCS.PHASECHK.TRANS64.TRYWAIT P0, [R6+URZ], R5 ;  /* 0x00000005060075a7 */ /* 0x001064000800017f */
[----:B-1----:R-:W-:Y:S05]  /*10e60*/  @!P0 NANOSLEEP.SYNCS 0x989680 ;  /* 0x009896800000895d */ /* 0x002fea0003900000 */
[----:B------:R-:W1:Y:S02]  /*10e70*/  @!P0 SYNCS.PHASECHK.TRANS64 P0, [R6+URZ], R5 ;  /* 0x00000005060085a7 */ /* 0x000e64000800007f */
[----:B-1----:R-:W-:Y:S05]  /*10e80*/  @!P0 BRA `(.L_x_320) ;  /* 0xfffffffc00f08947 */ /* 0x002fea000383ffff */
[----:B------:R-:W-:Y:S05]  /*10e90*/  BRA `(.L_x_351) ;  /* 0xfffffff000847947 */ /* 0x000fea000383ffff */
.L_x_321:
[----:B0-----:R0:W1:Y:S02]  /*10ea0*/  SYNCS.PHASECHK.TRANS64.TRYWAIT P0, [R9+URZ], R4 ;  /* 0x00000004090075a7 */ /* 0x001064000800017f */
[----:B-1----:R-:W-:Y:S05]  /*10eb0*/  @!P0 NANOSLEEP.SYNCS 0x989680 ;  /* 0x009896800000895d */ /* 0x002fea0003900000 */
[----:B------:R-:W1:Y:S02]  /*10ec0*/  @!P0 SYNCS.PHASECHK.TRANS64 P0, [R9+URZ], R4 ;  /* 0x00000004090085a7 */ /* 0x000e64000800007f */
[----:B-1----:R-:W-:Y:S05]  /*10ed0*/  @!P0 BRA `(.L_x_321) ;  /* 0xfffffffc00f08947 */ /* 0x002fea000383ffff */
[----:B------:R-:W-:Y:S05]  /*10ee0*/  BRA `(.L_x_352) ;  /* 0xfffffff000947947 */ /* 0x000fea000383ffff */
.L_x_322:
[----:B0-----:R0:W1:Y:S02]  /*10ef0*/  SYNCS.PHASECHK.TRANS64.TRYWAIT P0, [R6+URZ], R5 ;  /* 0x00000005060075a7 */ /* 0x001064000800017f */
[----:B-1----:R-:W-:Y:S05]  /*10f00*/  @!P0 NANOSLEEP.SYNCS 0x989680 ;  /* 0x009896800000895d */ /* 0x002fea0003900000 */
[----:B------:R-:W1:Y:S02]  /*10f10*/  @!P0 SYNCS.PHASECHK.TRANS64 P0, [R6+URZ], R5 ;  /* 0x00000005060085a7 */ /* 0x000e64000800007f */
[----:B-1----:R-:W-:Y:S05]  /*10f20*/  @!P0 BRA `(.L_x_322) ;  /* 0xfffffffc00f08947 */ /* 0x002fea000383ffff */
[----:B------:R-:W-:Y:S05]  /*10f30*/  BRA `(.L_x_353) ;  /* 0xfffffff000a47947 */ /* 0x000fea000383ffff */
.L_x_323:
[----:B0-----:R0:W1:Y:S02]  /*10f40*/  SYNCS.PHASECHK.TRANS64.TRYWAIT P0, [R9+URZ], R4 ;  /* 0x00000004090075a7 */ /* 0x001064000800017f */
[----:B-1----:R-:W-:Y:S05]  /*10f50*/  @!P0 NANOSLEEP.SYNCS 0x989680 ;  /* 0x009896800000895d */ /* 0x002fea0003900000 */
[----:B------:R-:W1:Y:S02]  /*10f60*/  @!P0 SYNCS.PHASECHK.TRANS64 P0, [R9+URZ], R4 ;  /* 0x00000004090085a7 */ /* 0x000e64000800007f */
[----:B-1----:R-:W-:Y:S05]  /*10f70*/  @!P0 BRA `(.L_x_323) ;  /* 0xfffffffc00f08947 */ /* 0x002fea000383ffff */
[----:B------:R-:W-:Y:S05]  /*10f80*/  BRA `(.L_x_354) ;  /* 0xfffffff000b47947 */ /* 0x000fea000383ffff */
.L_x_324:
[----:B0-----:R0:W1:Y:S02]  /*10f90*/  SYNCS.PHASECHK.TRANS64.TRYWAIT P0, [R6+URZ], R5 ;  /* 0x00000005060075a7 */ /* 0x001064000800017f */
[----:B-1----:R-:W-:Y:S05]  /*10fa0*/  @!P0 NANOSLEEP.SYNCS 0x989680 ;  /* 0x009896800000895d */ /* 0x002fea0003900000 */
[----:B------:R-:W1:Y:S02]  /*10fb0*/  @!P0 SYNCS.PHASECHK.TRANS64 P0, [R6+URZ], R5 ;  /* 0x00000005060085a7 */ /* 0x000e64000800007f */
[----:B-1----:R-:W-:Y:S05]  /*10fc0*/  @!P0 BRA `(.L_x_324) ;  /* 0xfffffffc00f08947 */ /* 0x002fea000383ffff */
[----:B------:R-:W-:Y:S05]  /*10fd0*/  BRA `(.L_x_355) ;  /* 0xfffffff000c47947 */ /* 0x000fea000383ffff */
.L_x_325:
[----:B0-----:R0:W1:Y:S02]  /*10fe0*/  SYNCS.PHASECHK.TRANS64.TRYWAIT P0, [R9+URZ], R4 ;  /* 0x00000004090075a7 */ /* 0x001064000800017f */
[----:B-1----:R-:W-:Y:S05]  /*10ff0*/  @!P0 NANOSLEEP.SYNCS 0x989680 ;  /* 0x009896800000895d */ /* 0x002fea0003900000 */
[----:B------:R-:W1:Y:S02]  /*11000*/  @!P0 SYNCS.PHASECHK.TRANS64 P0, [R9+URZ], R4 ;  /* 0x00000004090085a7 */ /* 0x000e64000800007f */
[----:B-1----:R-:W-:Y:S05]  /*11010*/  @!P0 BRA `(.L_x_325) ;  /* 0xfffffffc00f08947 */ /* 0x002fea000383ffff */
[----:B------:R-:W-:Y:S05]  /*11020*/  BRA `(.L_x_356) ;  /* 0xfffffff000d47947 */ /* 0x000fea000383ffff */
.L_x_326:
[----:B0-----:R0:W1:Y:S02]  /*11030*/  SYNCS.PHASECHK.TRANS64.TRYWAIT P0, [R6+URZ], R5 ;  /* 0x00000005060075a7 */ /* 0x001064000800017f */
[----:B-1----:R-:W-:Y:S05]  /*11040*/  @!P0 NANOSLEEP.SYNCS 0x989680 ;  /* 0x009896800000895d */ /* 0x002fea0003900000 */
[----:B------:R-:W1:Y:S02]  /*11050*/  @!P0 SYNCS.PHASECHK.TRANS64 P0, [R6+URZ], R5 ;  /* 0x00000005060085a7 */ /* 0x000e64000800007f */
[----:B-1----:R-:W-:Y:S05]  /*11060*/  @!P0 BRA `(.L_x_326) ;  /* 0xfffffffc00f08947 */ /* 0x002fea000383ffff */
[----:B------:R-:W-:Y:S05]  /*11070*/  BRA `(.L_x_357) ;  /* 0xfffffff000e47947 */ /* 0x000fea000383ffff */
.L_x_327:
[----:B0-----:R0:W1:Y:S02]  /*11080*/  SYNCS.PHASECHK.TRANS64.TRYWAIT P0, [R9+URZ], R4 ;  /* 0x00000004090075a7 */ /* 0x001064000800017f */
[----:B-1----:R-:W-:Y:S05]  /*11090*/  @!P0 NANOSLEEP.SYNCS 0x989680 ;  /* 0x009896800000895d */ /* 0x002fea0003900000 */
[----:B------:R-:W1:Y:S02]  /*110a0*/  @!P0 SYNCS.PHASECHK.TRANS64 P0, [R9+URZ], R4 ;  /* 0x00000004090085a7 */ /* 0x000e64000800007f */
[----:B-1----:R-:W-:Y:S05]  /*110b0*/  @!P0 BRA `(.L_x_327) ;  /* 0xfffffffc00f08947 */ /* 0x002fea000383ffff */
[----:B------:R-:W-:Y:S05]  /*110c0*/  BRA `(.L_x_358) ;  /* 0xfffffff000f47947 */ /* 0x000fea000383ffff */
.L_x_328:
[----:B0-----:R0:W1:Y:S02]  /*110d0*/  SYNCS.PHASECHK.TRANS64.TRYWAIT P0, [R6+URZ], R5 ;  /* 0x00000005060075a7 */ /* 0x001064000800017f */
[----:B-1----:R-:W-:Y:S05]  /*110e0*/  @!P0 NANOSLEEP.SYNCS 0x989680 ;  /* 0x009896800000895d */ /* 0x002fea0003900000 */
[----:B------:R-:W1:Y:S02]  /*110f0*/  @!P0 SYNCS.PHASECHK.TRANS64 P0, [R6+URZ], R5 ;  /* 0x00000005060085a7 */ /* 0x000e64000800007f */
[----:B-1----:R-:W-:Y:S05]  /*11100*/  @!P0 BRA `(.L_x_328) ;  /* 0xfffffffc00f08947 */ /* 0x002fea000383ffff */
[----:B------:R-:W-:Y:S05]  /*11110*/  BRA `(.L_x_359) ;  /* 0xfffffff400047947 */ /* 0x000fea000383ffff */
.L_x_329:
[----:B0-----:R0:W1:Y:S02]  /*11120*/  SYNCS.PHASECHK.TRANS64.TRYWAIT P0, [R9+URZ], R4 ;  /* 0x00000004090075a7 */ /* 0x001064000800017f */
[----:B-1----:R-:W-:Y:S05]  /*11130*/  @!P0 NANOSLEEP.SYNCS 0x989680 ;  /* 0x009896800000895d */ /* 0x002fea0003900000 */
[----:B------:R-:W1:Y:S02]  /*11140*/  @!P0 SYNCS.PHASECHK.TRANS64 P0, [R9+URZ], R4 ;  /* 0x00000004090085a7 */ /* 0x000e64000800007f */
[----:B-1----:R-:W-:Y:S05]  /*11150*/  @!P0 BRA `(.L_x_329) ;  /* 0xfffffffc00f08947 */ /* 0x002fea000383ffff */
[----:B------:R-:W-:Y:S05]  /*11160*/  BRA `(.L_x_360) ;  /* 0xfffffff400147947 */ /* 0x000fea000383ffff */
.L_x_330:
[----:B0-----:R0:W1:Y:S02]  /*11170*/  SYNCS.PHASECHK.TRANS64.TRYWAIT P0, [R6+URZ], R5 ;  /* 0x00000005060075a7 */ /* 0x001064000800017f */
[----:B-1----:R-:W-:Y:S05]  /*11180*/  @!P0 NANOSLEEP.SYNCS 0x989680 ;  /* 0x009896800000895d */ /* 0x002fea0003900000 */
[----:B------:R-:W1:Y:S02]  /*11190*/  @!P0 SYNCS.PHASECHK.TRANS64 P0, [R6+URZ], R5 ;  /* 0x00000005060085a7 */ /* 0x000e64000800007f */
[----:B-1----:R-:W-:Y:S05]  /*111a0*/  @!P0 BRA `(.L_x_330) ;  /* 0xfffffffc00f08947 */ /* 0x002fea000383ffff */
[----:B------:R-:W-:Y:S05]  /*111b0*/  BRA `(.L_x_361) ;  /* 0xfffffff400247947 */ /* 0x000fea000383ffff */
.L_x_331:
[----:B0-----:R0:W1:Y:S02]  /*111c0*/  SYNCS.PHASECHK.TRANS64.TRYWAIT P0, [R9+URZ], R4 ;  /* 0x00000004090075a7 */ /* 0x001064000800017f */
[----:B-1----:R-:W-:Y:S05]  /*111d0*/  @!P0 NANOSLEEP.SYNCS 0x989680 ;  /* 0x009896800000895d */ /* 0x002fea0003900000 */
[----:B------:R-:W1:Y:S02]  /*111e0*/  @!P0 SYNCS.PHASECHK.TRANS64 P0, [R9+URZ], R4 ;  /* 0x00000004090085a7 */ /* 0x000e64000800007f */
[----:B-1----:R-:W-:Y:S05]  /*111f0*/  @!P0 BRA `(.L_x_331) ;  /* 0xfffffffc00f08947 */ /* 0x002fea000383ffff */
[----:B------:R-:W-:Y:S05]  /*11200*/  BRA `(.L_x_362) ;  /* 0xfffffff400347947 */ /* 0x000fea000383ffff */
.L_x_332:
[----:B0-----:R0:W1:Y:S02]  /*11210*/  SYNCS.PHASECHK.TRANS64.TRYWAIT P0, [R6+URZ], R5 ;  /* 0x00000005060075a7 */ /* 0x001064000800017f */
[----:B-1----:R-:W-:Y:S05]  /*11220*/  @!P0 NANOSLEEP.SYNCS 0x989680 ;  /* 0x009896800000895d */ /* 0x002fea0003900000 */
[----:B------:R-:W1:Y:S02]  /*11230*/  @!P0 SYNCS.PHASECHK.TRANS64 P0, [R6+URZ], R5 ;  /* 0x00000005060085a7 */ /* 0x000e64000800007f */
[----:B-1----:R-:W-:Y:S05]  /*11240*/  @!P0 BRA `(.L_x_332) ;  /* 0xfffffffc00f08947 */ /* 0x002fea000383ffff */
[----:B------:R-:W-:Y:S05]  /*11250*/  BRA `(.L_x_363) ;  /* 0xfffffff400447947 */ /* 0x000fea000383ffff */
.L_x_333:
[----:B0-----:R0:W1:Y:S02]  /*11260*/  SYNCS.PHASECHK.TRANS64.TRYWAIT P0, [R9+URZ], R4 ;  /* 0x00000004090075a7 */ /* 0x001064000800017f */
[----:B-1----:R-:W-:Y:S05]  /*11270*/  @!P0 NANOSLEEP.SYNCS 0x989680 ;  /* 0x009896800000895d */ /* 0x002fea0003900000 */
[----:B------:R-:W1:Y:S02]  /*11280*/  @!P0 SYNCS.PHASECHK.TRANS64 P0, [R9+URZ], R4 ;  /* 0x00000004090085a7 */ /* 0x000e64000800007f */
[----:B-1----:R-:W-:Y:S05]  /*11290*/  @!P0 BRA `(.L_x_333) ;  /* 0xfffffffc00f08947 */ /* 0x002fea000383ffff */
[----:B------:R-:W-:Y:S05]  /*112a0*/  BRA `(.L_x_364) ;  /* 0xfffffff400547947 */ /* 0x000fea000383ffff */
.L_x_334:
[----:B0-----:R0:W1:Y:S02]  /*112b0*/  SYNCS.PHASECHK.TRANS64.TRYWAIT P0, [R6+URZ], R5 ;  /* 0x00000005060075a7 */ /* 0x001064000800017f */
[----:B-1----:R-:W-:Y:S05]  /*112c0*/  @!P0 NANOSLEEP.SYNCS 0x989680 ;  /* 0x009896800000895d */ /* 0x002fea0003900000 */
[----:B------:R-:W1:Y:S02]  /*112d0*/  @!P0 SYNCS.PHASECHK.TRANS64 P0, [R6+URZ], R5 ;  /* 0x00000005060085a7 */ /* 0x000e64000800007f */
[----:B-1----:R-:W-:Y:S05]  /*112e0*/  @!P0 BRA `(.L_x_334) ;  /* 0xfffffffc00f08947 */ /* 0x002fea000383ffff */
[----:B------:R-:W-:Y:S05]  /*112f0*/  BRA `(.L_x_365) ;  /* 0xfffffff400647947 */ /* 0x000fea000383ffff */
.L_x_335:
[----:B0-----:R0:W1:Y:S02]  /*11300*/  SYNCS.PHASECHK.TRANS64.TRYWAIT P0, [R9+URZ], R4 ;  /* 0x00000004090075a7 */ /* 0x001064000800017f */
[----:B-1----:R-:W-:Y:S05]  /*11310*/  @!P0 NANOSLEEP.SYNCS 0x989680 ;  /* 0x009896800000895d */ /* 0x002fea0003900000 */
[----:B------:R-:W1:Y:S02]  /*11320*/  @!P0 SYNCS.PHASECHK.TRANS64 P0, [R9+URZ], R4 ;  /* 0x00000004090085a7 */ /* 0x000e64000800007f */
[----:B-1----:R-:W-:Y:S05]  /*11330*/  @!P0 BRA `(.L_x_335) ;  /* 0xfffffffc00f08947 */ /* 0x002fea000383ffff */
[----:B------:R-:W-:Y:S05]  /*11340*/  BRA `(.L_x_366) ;  /* 0xfffffff400747947 */ /* 0x000fea000383ffff */
.L_x_336:
[----:B-1----:R1:W2:Y:S02]  /*11350*/  SYNCS.PHASECHK.TRANS64.TRYWAIT P0, [R6+URZ], R5 ;  /* 0x00000005060075a7 */ /* 0x0022a4000800017f */
[----:B--2---:R-:W-:Y:S05]  /*11360*/  @!P0 NANOSLEEP.SYNCS 0x989680 ;  /* 0x009896800000895d */ /* 0x004fea0003900000 */
[----:B------:R-:W2:Y:S02]  /*11370*/  @!P0 SYNCS.PHASECHK.TRANS64 P0, [R6+URZ], R5 ;  /* 0x00000005060085a7 */ /* 0x000ea4000800007f */
[----:B--2---:R-:W-:Y:S05]  /*11380*/  @!P0 BRA `(.L_x_336) ;  /* 0xfffffffc00f08947 */ /* 0x004fea000383ffff */
[----:B------:R-:W-:Y:S05]  /*11390*/  BRA `(.L_x_367) ;  /* 0xfffffff4007c7947 */ /* 0x000fea000383ffff */
.L_x_368:
[----:B------:R-:W-:-:S00]  /*113a0*/  BRA `(.L_x_368) ;  /* 0xfffffffc00fc7947 */ /* 0x000fc0000383ffff */
[----:B------:R-:W-:-:S00]  /*113b0*/  NOP ;  /* 0x0000000000007918 */ /* 0x000fc00000000000 */
        /* <DEDUP_REMOVED lines=12> */
.L_x_369:


//--------------------- .nv.shared._ZN7cutlass13device_kernelINS_4gemm6kernel13GemmUniversalIN4cute5tupleIJiiiiEEENS1_10collective13CollectiveMmaINS1_37MainloopSm90TmaGmmaWarpSpecializedFP8ILi22ENS5_IJNS4_1CILi1EEESB_SB_EEENS1_32KernelTmaWarpSpecializedPingpongEEENS5_IJNSA_ILi64EEENSA_ILi256EEENSA_ILi32EEEEEENS_12float_e4m3_tENS5_IJlSB_lEEESJ_SK_NS4_8TiledMMAINS4_8MMA_AtomIJNS4_4SM904GMMA31MMA_64x256x32_F32E4M3E4M3_SS_TNILNSO_7ScaleInE1ELSQ_1EEEEEENS4_6LayoutISC_NS5_IJNSA_ILi0EEESU_SU_EEEEENS5_IJNS4_10UnderscoreESX_SX_EEEEENS4_13SM90_TMA_LOADENS4_14ComposedLayoutINS4_7SwizzleILi1ELi4ELi3EEENS4_18smem_ptr_flag_bitsILi8EEENST_INS5_IJNSA_ILi8EEESH_EEENS5_IJSH_SB_EEEEEEEvNS4_8identityES10_S1A_vS1B_EENS_8epilogue10collective6detail29Sm90TmaWarpSpecializedAdapterINS1E_15DefaultEpilogueISJ_SK_SK_NS1D_6thread17LinearCombinationISJ_Li1EffLNS1I_9ScaleType4KindE0ELNS_15FloatRoundStyleE2ESJ_EENS1_15EpilogueDefaultEEEEEvvEEEEvNT_6ParamsE --------------------------
	.section	.nv.shared._ZN7cutlass13device_kernelINS_4gemm6kernel13GemmUniversalIN4cute5tupleIJiiiiEEENS1_10collective13CollectiveMmaINS1_37MainloopSm90TmaGmmaWarpSpecializedFP8ILi22ENS5_IJNS4_1CILi1EEESB_SB_EEENS1_32KernelTmaWarpSpecializedPingpongEEENS5_IJNSA_ILi64EEENSA_ILi256EEENSA_ILi32EEEEEENS_12float_e4m3_tENS5_IJlSB_lEEESJ_SK_NS4_8TiledMMAINS4_8MMA_AtomIJNS4_4SM904GMMA31MMA_64x256x32_F32E4M3E4M3_SS_TNILNSO_7ScaleInE1ELSQ_1EEEEEENS4_6LayoutISC_NS5_IJNSA_ILi0EEESU_SU_EEEEENS5_IJNS4_10UnderscoreESX_SX_EEEEENS4_13SM90_TMA_LOADENS4_14ComposedLayoutINS4_7SwizzleILi1ELi4ELi3EEENS4_18smem_ptr_flag_bitsILi8EEENST_INS5_IJNSA_ILi8EEESH_EEENS5_IJSH_SB_EEEEEEEvNS4_8identityES10_S1A_vS1B_EENS_8epilogue10collective6detail29Sm90TmaWarpSpecializedAdapterINS1E_15DefaultEpilogueISJ_SK_SK_NS1D_6thread17LinearCombinationISJ_Li1EffLNS1I_9ScaleType4KindE0ELNS_15FloatRoundStyleE2ESJ_EENS1_15EpilogueDefaultEEEEEvvEEEEvNT_6ParamsE,"aw",@nobits
	.sectionflags	@""
	.align	16
	.zero		1024


//--------------------- .nv.shared.reserved.0     --------------------------
	.section	.nv.shared.reserved.0,"aw",@nobits
	.weak		__nv_reservedSMEM_offset_0_alias
	.size		__nv_reservedSMEM_offset_0_alias, 0, 0
	.other		__nv_reservedSMEM_offset_0_alias,@"STO_CUDA_RESERVED_SHARED STV_DEFAULT"
__nv_reservedSMEM_offset_0_alias:
	.zero		0


//--------------------- .nv.global                --------------------------
	.section	.nv.global,"aw",@nobits
.nv.global:
	.type		_ZN39_INTERNAL_ef79f35a_4_k_cu_f944729e_50424cute1_E,@object
	.size		_ZN39_INTERNAL_ef79f35a_4_k_cu_f944729e_50424cute1_E,(_ZN39_INTERNAL_ef79f35a_4_k_cu_f944729e_50424cuda3std3__45__cpo6cbeginE - _ZN39_INTERNAL_ef79f35a_4_k_cu_f944729e_50424cute1_E)
_ZN39_INTERNAL_ef79f35a_4_k_cu_f944729e_50424cute1_E:
	.zero		1
	.type		_ZN39_INTERNAL_ef79f35a_4_k_cu_f944729e_50424cuda3std3__45__cpo6cbeginE,@object
	.size		_ZN39_INTERNAL_ef79f35a_4_k_cu_f944729e_50424cuda3std3__45__cpo6cbeginE,(_ZN39_INTERNAL_ef79f35a_4_k_cu_f944729e_50424cuda3std3__48in_placeE - _ZN39_INTERNAL_ef79f35a_4_k_cu_f944729e_50424cuda3std3__45__cpo6cbeginE)
_ZN39_INTERNAL_ef79f35a_4_k_cu_f944729e_50424cuda3std3__45__cpo6cbeginE:
	.zero		1
	.type		_ZN39_INTERNAL_ef79f35a_4_k_cu_f944729e_50424cuda3std3__48in_placeE,@object
	.size		_ZN39_INTERNAL_ef79f35a_4_k_cu_f944729e_50424cuda3std3__48in_placeE,(_ZN39_INTERNAL_ef79f35a_4_k_cu_f944729e_50424cuda3std6ranges3__45__cpo9iter_moveE - _ZN39_INTERNAL_ef79f35a_4_k_cu_f944729e_50424cuda3std3__48in_placeE)
_ZN39_INTERNAL_ef79f35a_4_k_cu_f944729e_50424cuda3std3__48in_placeE:
	.zero		1
	.type		_ZN39_INTERNAL_ef79f35a_4_k_cu_f944729e_50424cuda3std6ranges3__45__cpo9iter_moveE,@object
	.size		_ZN39_INTERNAL_ef79f35a_4_k_cu_f944729e_50424cuda3std6ranges3__45__cpo9iter_moveE,(_ZN39_INTERNAL_ef79f35a_4_k_cu_f944729e_50424cuda3std3__45__cpo5beginE - _ZN39_INTERNAL_ef79f35a_4_k_cu_f944729e_50424cuda3std6ranges3__45__cpo9iter_moveE)
_ZN39_INTERNAL_ef79f35a_4_k_cu_f944729e_50424cuda3std6ranges3__45__cpo9iter_moveE:
	.zero		1
	.type		_ZN39_INTERNAL_ef79f35a_4_k_cu_f944729e_50424cuda3std3__45__cpo5beginE,@object
	.size		_ZN39_INTERNAL_ef79f35a_4_k_cu_f944729e_50424cuda3std3__45__cpo5beginE,(_ZN39_INTERNAL_ef79f35a_4_k_cu_f944729e_50424cuda3std3__441_GLOBAL__N__ef79f35a_4_k_cu_f944729e_50426ignoreE - _ZN39_INTERNAL_ef79f35a_4_k_cu_f944729e_50424cuda3std3__45__cpo5beginE)
_ZN39_INTERNAL_ef79f35a_4_k_cu_f944729e_50424cuda3std3__45__cpo5beginE:
	.zero		1
	.type		_ZN39_INTERNAL_ef79f35a_4_k_cu_f944729e_50424cuda3std3__441_GLOBAL__N__ef79f35a_4_k_cu_f944729e_50426ignoreE,@object
	.size		_ZN39_INTERNAL_ef79f35a_4_k_cu_f944729e_50424cuda3std3__441_GLOBAL__N__ef79f35a_4_k_cu_f944729e_50426ignoreE,(_ZN39_INTERNAL_ef79f35a_4_k_cu_f944729e_50424cute7productE - _ZN39_INTERNAL_ef79f35a_4_k_cu_f944729e_50424cuda3std3__441_GLOBAL__N__ef79f35a_4_k_cu_f944729e_50426ignoreE)
_ZN39_INTERNAL_ef79f35a_4_k_cu_f944729e_50424cuda3std3__441_GLOBAL__N__ef79f35a_4_k_cu_f944729e_50426ignoreE:
	.zero		1
	.type		_ZN39_INTERNAL_ef79f35a_4_k_cu_f944729e_50424cute7productE,@object
	.size		_ZN39_INTERNAL_ef79f35a_4_k_cu_f944729e_50424cute7productE,(_ZN39_INTERNAL_ef79f35a_4_k_cu_f944729e_50424cuda3std3__45__cpo3endE - _ZN39_INTERNAL_ef79f35a_4_k_cu_f944729e_50424cute7productE)
_ZN39_INTERNAL_ef79f35a_4_k_cu_f944729e_50424cute7productE:
	.zero		1
	.type		_ZN39_INTERNAL_ef79f35a_4_k_cu_f944729e_50424cuda3std3__45__cpo3endE,@object
	.size		_ZN39_INTERNAL_ef79f35a_4_k_cu_f944729e_50424cuda3std3__45__cpo3endE,(_ZN39_INTERNAL_ef79f35a_4_k_cu_f944729e_50424cuda3std3__419piecewise_constructE - _ZN39_INTERNAL_ef79f35a_4_k_cu_f944729e_50424cuda3std3__45__cpo3endE)
_ZN39_INTERNAL_ef79f35a_4_k_cu_f944729e_50424cuda3std3__45__cpo3endE:
	.zero		1
	.type		_ZN39_INTERNAL_ef79f35a_4_k_cu_f944729e_50424cuda3std3__419piecewise_constructE,@object
	.size		_ZN39_INTERNAL_ef79f35a_4_k_cu_f944729e_50424cuda3std3__419piecewise_constructE,(_ZN39_INTERNAL_ef79f35a_4_k_cu_f944729e_50424cuda3std3__45__cpo4cendE - _ZN39_INTERNAL_ef79f35a_4_k_cu_f944729e_50424cuda3std3__419piecewise_constructE)
_ZN39_INTERNAL_ef79f35a_4_k_cu_f944729e_50424cuda3std3__419piecewise_constructE:
	.zero		1
	.type		_ZN39_INTERNAL_ef79f35a_4_k_cu_f944729e_50424cuda3std3__45__cpo4cendE,@object
	.size		_ZN39_INTERNAL_ef79f35a_4_k_cu_f944729e_50424cuda3std3__45__cpo4cendE,(_ZN39_INTERNAL_ef79f35a_4_k_cu_f944729e_50424cuda3std6ranges3__45__cpo4swapE - _ZN39_INTERNAL_ef79f35a_4_k_cu_f944729e_50424cuda3std3__45__cpo4cendE)
_ZN39_INTERNAL_ef79f35a_4_k_cu_f944729e_50424cuda3std3__45__cpo4cendE:
	.zero		1
	.type		_ZN39_INTERNAL_ef79f35a_4_k_cu_f944729e_50424cuda3std6ranges3__45__cpo4swapE,@object
	.size		_ZN39_INTERNAL_ef79f35a_4_k_cu_f944729e_50424cuda3std6ranges3__45__cpo4swapE,(.L_7 - _ZN39_INTERNAL_ef79f35a_4_k_cu_f944729e_50424cuda3std6ranges3__45__cpo4swapE)
_ZN39_INTERNAL_ef79f35a_4_k_cu_f944729e_50424cuda3std6ranges3__45__cpo4swapE:
	.zero		1
.L_7:


//--------------------- .nv.constant0._ZN7cutlass13device_kernelINS_4gemm6kernel13GemmUniversalIN4cute5tupleIJiiiiEEENS1_10collective13CollectiveMmaINS1_37MainloopSm90TmaGmmaWarpSpecializedFP8ILi22ENS5_IJNS4_1CILi1EEESB_SB_EEENS1_32KernelTmaWarpSpecializedPingpongEEENS5_IJNSA_ILi64EEENSA_ILi256EEENSA_ILi32EEEEEENS_12float_e4m3_tENS5_IJlSB_lEEESJ_SK_NS4_8TiledMMAINS4_8MMA_AtomIJNS4_4SM904GMMA31MMA_64x256x32_F32E4M3E4M3_SS_TNILNSO_7ScaleInE1ELSQ_1EEEEEENS4_6LayoutISC_NS5_IJNSA_ILi0EEESU_SU_EEEEENS5_IJNS4_10UnderscoreESX_SX_EEEEENS4_13SM90_TMA_LOADENS4_14ComposedLayoutINS4_7SwizzleILi1ELi4ELi3EEENS4_18smem_ptr_flag_bitsILi8EEENST_INS5_IJNSA_ILi8EEESH_EEENS5_IJSH_SB_EEEEEEEvNS4_8identityES10_S1A_vS1B_EENS_8epilogue10collective6detail29Sm90TmaWarpSpecializedAdapterINS1E_15DefaultEpilogueISJ_SK_SK_NS1D_6thread17LinearCombinationISJ_Li1EffLNS1I_9ScaleType4KindE0ELNS_15FloatRoundStyleE2ESJ_EENS1_15EpilogueDefaultEEEEEvvEEEEvNT_6ParamsE --------------------------
	.section	.nv.constant0._ZN7cutlass13device_kernelINS_4gemm6kernel13GemmUniversalIN4cute5tupleIJiiiiEEENS1_10collective13CollectiveMmaINS1_37MainloopSm90TmaGmmaWarpSpecializedFP8ILi22ENS5_IJNS4_1CILi1EEESB_SB_EEENS1_32KernelTmaWarpSpecializedPingpongEEENS5_IJNSA_ILi64EEENSA_ILi256EEENSA_ILi32EEEEEENS_12float_e4m3_tENS5_IJlSB_lEEESJ_SK_NS4_8TiledMMAINS4_8MMA_AtomIJNS4_4SM904GMMA31MMA_64x256x32_F32E4M3E4M3_SS_TNILNSO_7ScaleInE1ELSQ_1EEEEEENS4_6LayoutISC_NS5_IJNSA_ILi0EEESU_SU_EEEEENS5_IJNS4_10UnderscoreESX_SX_EEEEENS4_13SM90_TMA_LOADENS4_14ComposedLayoutINS4_7SwizzleILi1ELi4ELi3EEENS4_18smem_ptr_flag_bitsILi8EEENST_INS5_IJNSA_ILi8EEESH_EEENS5_IJSH_SB_EEEEEEEvNS4_8identityES10_S1A_vS1B_EENS_8epilogue10collective6detail29Sm90TmaWarpSpecializedAdapterINS1E_15DefaultEpilogueISJ_SK_SK_NS1D_6thread17LinearCombinationISJ_Li1EffLNS1I_9ScaleType4KindE0ELNS_15FloatRoundStyleE2ESJ_EENS1_15EpilogueDefaultEEEEEvvEEEEvNT_6ParamsE,"a",@progbits
	.sectionflags	@""
	.align	4
.nv.constant0._ZN7cutlass13device_kernelINS_4gemm6kernel13GemmUniversalIN4cute5tupleIJiiiiEEENS1_10collective13CollectiveMmaINS1_37MainloopSm90TmaGmmaWarpSpecializedFP8ILi22ENS5_IJNS4_1CILi1EEESB_SB_EEENS1_32KernelTmaWarpSpecializedPingpongEEENS5_IJNSA_ILi64EEENSA_ILi256EEENSA_ILi32EEEEEENS_12float_e4m3_tENS5_IJlSB_lEEESJ_SK_NS4_8TiledMMAINS4_8MMA_AtomIJNS4_4SM904GMMA31MMA_64x256x32_F32E4M3E4M3_SS_TNILNSO_7ScaleInE1ELSQ_1EEEEEENS4_6LayoutISC_NS5_IJNSA_ILi0EEESU_SU_EEEEENS5_IJNS4_10UnderscoreESX_SX_EEEEENS4_13SM90_TMA_LOADENS4_14ComposedLayoutINS4_7SwizzleILi1ELi4ELi3EEENS4_18smem_ptr_flag_bitsILi8EEENST_INS5_IJNSA_ILi8EEESH_EEENS5_IJSH_SB_EEEEEEEvNS4_8identityES10_S1A_vS1B_EENS_8epilogue10collective6detail29Sm90TmaWarpSpecializedAdapterINS1E_15DefaultEpilogueISJ_SK_SK_NS1D_6thread17LinearCombinationISJ_Li1EffLNS1I_9ScaleType4KindE0ELNS_15FloatRoundStyleE2ESJ_EENS1_15EpilogueDefaultEEEEEvvEEEEvNT_6ParamsE:
	.zero		1664


//--------------------- SYMBOLS --------------------------

	.type		.nv.reservedSmem.offset0,@object
	.size		.nv.reservedSmem.offset0,0x4
